//
// Generated by NVIDIA NVVM Compiler
//
// Compiler Build ID: CL-36424714
// Cuda compilation tools, release 13.0, V13.0.88
// Based on NVVM 20.0.0
//

.version 9.0
.target sm_100
.address_size 64

	// .globl	_Z6traveliP5edgesPf

.visible .entry _Z6traveliP5edgesPf(
	.param .u32 _Z6traveliP5edgesPf_param_0,
	.param .u64 .ptr .align 1 _Z6traveliP5edgesPf_param_1,
	.param .u64 .ptr .align 1 _Z6traveliP5edgesPf_param_2
)
{
	.local .align 16 .b8 	__local_depot0[400];
	.reg .b64 	%SP;
	.reg .b64 	%SPL;
	.reg .pred 	%p<53>;
	.reg .b16 	%rs<37>;
	.reg .b32 	%r<71>;
	.reg .b32 	%f<79>;
	.reg .b64 	%rd<75>;

	mov.u64 	%SPL, __local_depot0;
	ld.param.u32 	%r31, [_Z6traveliP5edgesPf_param_0];
	ld.param.u64 	%rd20, [_Z6traveliP5edgesPf_param_1];
	ld.param.u64 	%rd21, [_Z6traveliP5edgesPf_param_2];
	cvta.to.global.u64 	%rd1, %rd21;
	cvta.to.global.u64 	%rd2, %rd20;
	add.u64 	%rd3, %SPL, 0;
	mov.u32 	%r32, %ctaid.x;
	mov.u32 	%r33, %ntid.x;
	mov.u32 	%r34, %tid.x;
	mad.lo.s32 	%r35, %r32, %r33, %r34;
	mov.b32 	%r36, 0;
	st.local.v4.b32 	[%rd3], {%r36, %r36, %r36, %r36};
	st.local.v4.b32 	[%rd3+16], {%r36, %r36, %r36, %r36};
	st.local.v4.b32 	[%rd3+32], {%r36, %r36, %r36, %r36};
	st.local.v4.b32 	[%rd3+48], {%r36, %r36, %r36, %r36};
	st.local.v4.b32 	[%rd3+64], {%r36, %r36, %r36, %r36};
	st.local.v4.b32 	[%rd3+80], {%r36, %r36, %r36, %r36};
	st.local.v4.b32 	[%rd3+96], {%r36, %r36, %r36, %r36};
	st.local.v4.b32 	[%rd3+112], {%r36, %r36, %r36, %r36};
	st.local.v4.b32 	[%rd3+128], {%r36, %r36, %r36, %r36};
	st.local.v4.b32 	[%rd3+144], {%r36, %r36, %r36, %r36};
	st.local.v4.b32 	[%rd3+160], {%r36, %r36, %r36, %r36};
	st.local.v4.b32 	[%rd3+176], {%r36, %r36, %r36, %r36};
	st.local.v4.b32 	[%rd3+192], {%r36, %r36, %r36, %r36};
	st.local.v4.b32 	[%rd3+208], {%r36, %r36, %r36, %r36};
	st.local.v4.b32 	[%rd3+224], {%r36, %r36, %r36, %r36};
	st.local.v4.b32 	[%rd3+240], {%r36, %r36, %r36, %r36};
	st.local.v4.b32 	[%rd3+256], {%r36, %r36, %r36, %r36};
	st.local.v4.b32 	[%rd3+272], {%r36, %r36, %r36, %r36};
	st.local.v4.b32 	[%rd3+288], {%r36, %r36, %r36, %r36};
	st.local.v4.b32 	[%rd3+304], {%r36, %r36, %r36, %r36};
	st.local.v4.b32 	[%rd3+320], {%r36, %r36, %r36, %r36};
	st.local.v4.b32 	[%rd3+336], {%r36, %r36, %r36, %r36};
	st.local.v4.b32 	[%rd3+352], {%r36, %r36, %r36, %r36};
	st.local.v4.b32 	[%rd3+368], {%r36, %r36, %r36, %r36};
	st.local.v4.b32 	[%rd3+384], {%r36, %r36, %r36, %r36};
	setp.gt.s32 	%p1, %r35, 29;
	@%p1 bra 	$L__BB0_90;
	add.s32 	%r1, %r31, -1;
	setp.lt.s32 	%p2, %r31, 2;
	mov.f32 	%f78, 0f00000000;
	mov.b32 	%r64, 0;
	@%p2 bra 	$L__BB0_13;
	add.s32 	%r39, %r31, -2;
	and.b32  	%r2, %r1, 7;
	setp.lt.u32 	%p3, %r39, 7;
	mul.wide.u32 	%rd23, %r31, 8;
	add.s64 	%rd4, %rd2, %rd23;
	mov.b32 	%r61, 0;
	mov.f32 	%f78, 0f00000000;
	@%p3 bra 	$L__BB0_5;
	and.b32  	%r3, %r1, -8;
	ld.global.f32 	%f1, [%rd4+8];
	mov.b32 	%r61, 0;
	mov.f32 	%f78, 0f00000000;
	mov.u32 	%r60, %r61;
$L__BB0_4:
	.pragma "nounroll";
	mul.lo.s32 	%r42, %r61, %r31;
	mul.wide.u32 	%rd24, %r42, 8;
	add.s64 	%rd25, %rd2, %rd24;
	ld.global.f32 	%f20, [%rd25+8];
	add.f32 	%f21, %f78, %f20;
	cvt.u64.u32 	%rd26, %r61;
	mul.wide.u32 	%rd27, %r61, 20;
	add.s64 	%rd28, %rd3, %rd27;
	mov.b16 	%rs1, 1;
	st.local.u8 	[%rd28+1], %rs1;
	mad.lo.s64 	%rd29, %rd26, -19, %rd28;
	st.local.u8 	[%rd29+20], %rs1;
	add.f32 	%f22, %f21, %f1;
	add.f32 	%f23, %f22, %f1;
	add.f32 	%f24, %f23, %f1;
	add.f32 	%f25, %f24, %f1;
	add.f32 	%f26, %f25, %f1;
	add.f32 	%f27, %f26, %f1;
	add.f32 	%f78, %f27, %f1;
	st.local.u8 	[%rd3+21], %rs1;
	add.s32 	%r60, %r60, 8;
	setp.ne.s32 	%p4, %r60, %r3;
	mov.b32 	%r61, 1;
	@%p4 bra 	$L__BB0_4;
$L__BB0_5:
	setp.eq.s32 	%p5, %r2, 0;
	mov.b32 	%r64, 1;
	@%p5 bra 	$L__BB0_13;
	and.b32  	%r8, %r1, 3;
	setp.lt.u32 	%p6, %r2, 4;
	@%p6 bra 	$L__BB0_8;
	mul.lo.s32 	%r45, %r61, %r31;
	mul.wide.u32 	%rd30, %r45, 8;
	add.s64 	%rd31, %rd2, %rd30;
	ld.global.f32 	%f29, [%rd31+8];
	add.f32 	%f30, %f78, %f29;
	cvt.u64.u32 	%rd32, %r61;
	mul.wide.u32 	%rd33, %r61, 20;
	add.s64 	%rd34, %rd3, %rd33;
	mov.b16 	%rs2, 1;
	st.local.u8 	[%rd34+1], %rs2;
	mad.lo.s64 	%rd35, %rd32, -19, %rd34;
	st.local.u8 	[%rd35+20], %rs2;
	ld.global.f32 	%f31, [%rd4+8];
	add.f32 	%f32, %f30, %f31;
	add.f32 	%f33, %f32, %f31;
	add.f32 	%f78, %f33, %f31;
	st.local.u8 	[%rd3+21], %rs2;
	mov.b32 	%r61, 1;
$L__BB0_8:
	setp.eq.s32 	%p7, %r8, 0;
	@%p7 bra 	$L__BB0_13;
	setp.eq.s32 	%p8, %r8, 1;
	@%p8 bra 	$L__BB0_11;
	mul.lo.s32 	%r48, %r61, %r31;
	mul.wide.u32 	%rd36, %r48, 8;
	add.s64 	%rd37, %rd2, %rd36;
	ld.global.f32 	%f35, [%rd37+8];
	add.f32 	%f36, %f78, %f35;
	cvt.u64.u32 	%rd38, %r61;
	mul.wide.u32 	%rd39, %r61, 20;
	add.s64 	%rd40, %rd3, %rd39;
	mov.b16 	%rs3, 1;
	st.local.u8 	[%rd40+1], %rs3;
	mad.lo.s64 	%rd41, %rd38, -19, %rd40;
	st.local.u8 	[%rd41+20], %rs3;
	ld.global.f32 	%f37, [%rd4+8];
	add.f32 	%f78, %f36, %f37;
	st.local.u8 	[%rd3+21], %rs3;
	mov.b32 	%r61, 1;
$L__BB0_11:
	and.b32  	%r50, %r1, 1;
	setp.eq.b32 	%p9, %r50, 1;
	not.pred 	%p10, %p9;
	@%p10 bra 	$L__BB0_13;
	mul.lo.s32 	%r52, %r61, %r31;
	mul.wide.u32 	%rd42, %r52, 8;
	add.s64 	%rd43, %rd2, %rd42;
	ld.global.f32 	%f38, [%rd43+8];
	add.f32 	%f78, %f78, %f38;
	cvt.u64.u32 	%rd44, %r61;
	mul.wide.u32 	%rd45, %r61, 20;
	add.s64 	%rd46, %rd3, %rd45;
	mov.b16 	%rs4, 1;
	st.local.u8 	[%rd46+1], %rs4;
	mad.lo.s64 	%rd47, %rd44, -19, %rd46;
	st.local.u8 	[%rd47+20], %rs4;
$L__BB0_13:
	mul.lo.s32 	%r53, %r64, %r31;
	mul.wide.s32 	%rd48, %r53, 8;
	add.s64 	%rd49, %rd2, %rd48;
	ld.global.f32 	%f39, [%rd49];
	add.f32 	%f14, %f78, %f39;
	cvt.u64.u32 	%rd50, %r64;
	mul.wide.u32 	%rd51, %r64, 20;
	add.s64 	%rd52, %rd3, %rd51;
	mov.b16 	%rs5, 1;
	st.local.u8 	[%rd52], %rs5;
	mad.lo.s64 	%rd53, %rd50, -19, %rd52;
	st.local.u8 	[%rd53], %rs5;
	setp.lt.s32 	%p11, %r31, 1;
	@%p11 bra 	$L__BB0_90;
	rcp.rn.f32 	%f15, %f14;
	and.b32  	%r12, %r31, 15;
	add.s32 	%r13, %r12, -1;
	and.b32  	%r14, %r31, 7;
	add.s32 	%r15, %r14, -1;
	and.b32  	%r16, %r31, 2147483632;
	and.b32  	%r17, %r31, 3;
	neg.s32 	%r18, %r16;
	add.s64 	%rd5, %rd3, 7;
	mov.b32 	%r65, 0;
$L__BB0_15:
	setp.lt.u32 	%p12, %r31, 16;
	mul.lo.s32 	%r20, %r65, %r31;
	mov.b32 	%r69, 0;
	@%p12 bra 	$L__BB0_50;
	mul.wide.u32 	%rd54, %r65, 20;
	add.s64 	%rd74, %rd5, %rd54;
	mov.u32 	%r66, %r18;
	mov.u32 	%r67, %r20;
$L__BB0_17:
	.pragma "nounroll";
	ld.local.u8 	%rs6, [%rd74+-7];
	setp.eq.s16 	%p13, %rs6, 0;
	@%p13 bra 	$L__BB0_19;
	mul.wide.u32 	%rd55, %r67, 4;
	add.s64 	%rd56, %rd1, %rd55;
	atom.global.add.f32 	%f40, [%rd56], %f15;
$L__BB0_19:
	ld.local.u8 	%rs7, [%rd74+-6];
	setp.eq.s16 	%p14, %rs7, 0;
	mul.wide.u32 	%rd57, %r67, 4;
	add.s64 	%rd8, %rd1, %rd57;
	@%p14 bra 	$L__BB0_21;
	atom.global.add.f32 	%f41, [%rd8+4], %f15;
$L__BB0_21:
	ld.local.u8 	%rs8, [%rd74+-5];
	setp.eq.s16 	%p15, %rs8, 0;
	@%p15 bra 	$L__BB0_23;
	atom.global.add.f32 	%f42, [%rd8+8], %f15;
$L__BB0_23:
	ld.local.u8 	%rs9, [%rd74+-4];
	setp.eq.s16 	%p16, %rs9, 0;
	@%p16 bra 	$L__BB0_25;
	atom.global.add.f32 	%f43, [%rd8+12], %f15;
$L__BB0_25:
	ld.local.u8 	%rs10, [%rd74+-3];
	setp.eq.s16 	%p17, %rs10, 0;
	@%p17 bra 	$L__BB0_27;
	atom.global.add.f32 	%f44, [%rd8+16], %f15;
$L__BB0_27:
	ld.local.u8 	%rs11, [%rd74+-2];
	setp.eq.s16 	%p18, %rs11, 0;
	@%p18 bra 	$L__BB0_29;
	atom.global.add.f32 	%f45, [%rd8+20], %f15;
$L__BB0_29:
	ld.local.u8 	%rs12, [%rd74+-1];
	setp.eq.s16 	%p19, %rs12, 0;
	@%p19 bra 	$L__BB0_31;
	atom.global.add.f32 	%f46, [%rd8+24], %f15;
$L__BB0_31:
	ld.local.u8 	%rs13, [%rd74];
	setp.eq.s16 	%p20, %rs13, 0;
	@%p20 bra 	$L__BB0_33;
	atom.global.add.f32 	%f47, [%rd8+28], %f15;
$L__BB0_33:
	ld.local.u8 	%rs14, [%rd74+1];
	setp.eq.s16 	%p21, %rs14, 0;
	@%p21 bra 	$L__BB0_35;
	atom.global.add.f32 	%f48, [%rd8+32], %f15;
$L__BB0_35:
	ld.local.u8 	%rs15, [%rd74+2];
	setp.eq.s16 	%p22, %rs15, 0;
	@%p22 bra 	$L__BB0_37;
	atom.global.add.f32 	%f49, [%rd8+36], %f15;
$L__BB0_37:
	ld.local.u8 	%rs16, [%rd74+3];
	setp.eq.s16 	%p23, %rs16, 0;
	@%p23 bra 	$L__BB0_39;
	atom.global.add.f32 	%f50, [%rd8+40], %f15;
$L__BB0_39:
	ld.local.u8 	%rs17, [%rd74+4];
	setp.eq.s16 	%p24, %rs17, 0;
	@%p24 bra 	$L__BB0_41;
	atom.global.add.f32 	%f51, [%rd8+44], %f15;
$L__BB0_41:
	ld.local.u8 	%rs18, [%rd74+5];
	setp.eq.s16 	%p25, %rs18, 0;
	@%p25 bra 	$L__BB0_43;
	atom.global.add.f32 	%f52, [%rd8+48], %f15;
$L__BB0_43:
	ld.local.u8 	%rs19, [%rd74+6];
	setp.eq.s16 	%p26, %rs19, 0;
	@%p26 bra 	$L__BB0_45;
	atom.global.add.f32 	%f53, [%rd8+52], %f15;
$L__BB0_45:
	ld.local.u8 	%rs20, [%rd74+7];
	setp.eq.s16 	%p27, %rs20, 0;
	@%p27 bra 	$L__BB0_47;
	atom.global.add.f32 	%f54, [%rd8+56], %f15;
$L__BB0_47:
	ld.local.u8 	%rs21, [%rd74+8];
	setp.eq.s16 	%p28, %rs21, 0;
	@%p28 bra 	$L__BB0_49;
	atom.global.add.f32 	%f55, [%rd8+60], %f15;
$L__BB0_49:
	add.s32 	%r67, %r67, 16;
	add.s32 	%r66, %r66, 16;
	add.s64 	%rd74, %rd74, 16;
	setp.ne.s32 	%p29, %r66, 0;
	mov.u32 	%r69, %r16;
	@%p29 bra 	$L__BB0_17;
$L__BB0_50:
	setp.eq.s32 	%p30, %r12, 0;
	@%p30 bra 	$L__BB0_89;
	mul.wide.u32 	%rd58, %r65, 20;
	add.s64 	%rd10, %rd3, %rd58;
	setp.lt.u32 	%p31, %r13, 7;
	@%p31 bra 	$L__BB0_69;
	cvt.u64.u32 	%rd11, %r69;
	add.s64 	%rd12, %rd10, %rd11;
	ld.local.u8 	%rs22, [%rd12];
	setp.eq.s16 	%p32, %rs22, 0;
	@%p32 bra 	$L__BB0_54;
	add.s32 	%r56, %r69, %r20;
	mul.wide.u32 	%rd59, %r56, 4;
	add.s64 	%rd60, %rd1, %rd59;
	atom.global.add.f32 	%f56, [%rd60], %f15;
$L__BB0_54:
	ld.local.u8 	%rs23, [%rd12+1];
	setp.eq.s16 	%p33, %rs23, 0;
	cvt.u64.u32 	%rd61, %r20;
	add.s64 	%rd62, %rd11, %rd61;
	shl.b64 	%rd63, %rd62, 2;
	add.s64 	%rd13, %rd1, %rd63;
	@%p33 bra 	$L__BB0_56;
	atom.global.add.f32 	%f57, [%rd13+4], %f15;
$L__BB0_56:
	ld.local.u8 	%rs24, [%rd12+2];
	setp.eq.s16 	%p34, %rs24, 0;
	@%p34 bra 	$L__BB0_58;
	atom.global.add.f32 	%f58, [%rd13+8], %f15;
$L__BB0_58:
	ld.local.u8 	%rs25, [%rd12+3];
	setp.eq.s16 	%p35, %rs25, 0;
	@%p35 bra 	$L__BB0_60;
	atom.global.add.f32 	%f59, [%rd13+12], %f15;
$L__BB0_60:
	ld.local.u8 	%rs26, [%rd12+4];
	setp.eq.s16 	%p36, %rs26, 0;
	@%p36 bra 	$L__BB0_62;
	atom.global.add.f32 	%f60, [%rd13+16], %f15;
$L__BB0_62:
	ld.local.u8 	%rs27, [%rd12+5];
	setp.eq.s16 	%p37, %rs27, 0;
	@%p37 bra 	$L__BB0_64;
	atom.global.add.f32 	%f61, [%rd13+20], %f15;
$L__BB0_64:
	ld.local.u8 	%rs28, [%rd12+6];
	setp.eq.s16 	%p38, %rs28, 0;
	@%p38 bra 	$L__BB0_66;
	atom.global.add.f32 	%f62, [%rd13+24], %f15;
$L__BB0_66:
	ld.local.u8 	%rs29, [%rd12+7];
	setp.eq.s16 	%p39, %rs29, 0;
	@%p39 bra 	$L__BB0_68;
	atom.global.add.f32 	%f63, [%rd13+28], %f15;
$L__BB0_68:
	add.s32 	%r69, %r69, 8;
$L__BB0_69:
	setp.eq.s32 	%p40, %r14, 0;
	@%p40 bra 	$L__BB0_89;
	setp.lt.u32 	%p41, %r15, 3;
	@%p41 bra 	$L__BB0_80;
	cvt.u64.u32 	%rd14, %r69;
	add.s64 	%rd15, %rd10, %rd14;
	ld.local.u8 	%rs30, [%rd15];
	setp.eq.s16 	%p42, %rs30, 0;
	@%p42 bra 	$L__BB0_73;
	add.s32 	%r57, %r69, %r20;
	mul.wide.u32 	%rd64, %r57, 4;
	add.s64 	%rd65, %rd1, %rd64;
	atom.global.add.f32 	%f64, [%rd65], %f15;
$L__BB0_73:
	ld.local.u8 	%rs31, [%rd15+1];
	setp.eq.s16 	%p43, %rs31, 0;
	cvt.u64.u32 	%rd66, %r20;
	add.s64 	%rd67, %rd14, %rd66;
	shl.b64 	%rd68, %rd67, 2;
	add.s64 	%rd16, %rd1, %rd68;
	@%p43 bra 	$L__BB0_75;
	atom.global.add.f32 	%f65, [%rd16+4], %f15;
$L__BB0_75:
	ld.local.u8 	%rs32, [%rd15+2];
	setp.eq.s16 	%p44, %rs32, 0;
	@%p44 bra 	$L__BB0_77;
	atom.global.add.f32 	%f66, [%rd16+8], %f15;
$L__BB0_77:
	ld.local.u8 	%rs33, [%rd15+3];
	setp.eq.s16 	%p45, %rs33, 0;
	@%p45 bra 	$L__BB0_79;
	atom.global.add.f32 	%f67, [%rd16+12], %f15;
$L__BB0_79:
	add.s32 	%r69, %r69, 4;
$L__BB0_80:
	setp.eq.s32 	%p46, %r17, 0;
	@%p46 bra 	$L__BB0_89;
	cvt.u64.u32 	%rd17, %r69;
	add.s64 	%rd18, %rd10, %rd17;
	ld.local.u8 	%rs34, [%rd18];
	setp.eq.s16 	%p47, %rs34, 0;
	@%p47 bra 	$L__BB0_83;
	add.s32 	%r58, %r69, %r20;
	mul.wide.u32 	%rd69, %r58, 4;
	add.s64 	%rd70, %rd1, %rd69;
	atom.global.add.f32 	%f68, [%rd70], %f15;
$L__BB0_83:
	setp.eq.s32 	%p48, %r17, 1;
	@%p48 bra 	$L__BB0_89;
	ld.local.u8 	%rs35, [%rd18+1];
	setp.eq.s16 	%p49, %rs35, 0;
	cvt.u64.u32 	%rd71, %r20;
	add.s64 	%rd72, %rd17, %rd71;
	shl.b64 	%rd73, %rd72, 2;
	add.s64 	%rd19, %rd1, %rd73;
	@%p49 bra 	$L__BB0_86;
	atom.global.add.f32 	%f69, [%rd19+4], %f15;
$L__BB0_86:
	setp.eq.s32 	%p50, %r17, 2;
	@%p50 bra 	$L__BB0_89;
	ld.local.u8 	%rs36, [%rd18+2];
	setp.eq.s16 	%p51, %rs36, 0;
	@%p51 bra 	$L__BB0_89;
	atom.global.add.f32 	%f70, [%rd19+8], %f15;
$L__BB0_89:
	add.s32 	%r65, %r65, 1;
	setp.ne.s32 	%p52, %r65, %r31;
	@%p52 bra 	$L__BB0_15;
$L__BB0_90:
	ret;

}
	// .globl	_Z16updatePheromonesifP5edgesPf
.visible .entry _Z16updatePheromonesifP5edgesPf(
	.param .u32 _Z16updatePheromonesifP5edgesPf_param_0,
	.param .f32 _Z16updatePheromonesifP5edgesPf_param_1,
	.param .u64 .ptr .align 1 _Z16updatePheromonesifP5edgesPf_param_2,
	.param .u64 .ptr .align 1 _Z16updatePheromonesifP5edgesPf_param_3
)
{
	.reg .b32 	%r<11>;
	.reg .b32 	%f<7>;
	.reg .b64 	%rd<9>;

	ld.param.u32 	%r1, [_Z16updatePheromonesifP5edgesPf_param_0];
	ld.param.f32 	%f1, [_Z16updatePheromonesifP5edgesPf_param_1];
	ld.param.u64 	%rd1, [_Z16updatePheromonesifP5edgesPf_param_2];
	ld.param.u64 	%rd2, [_Z16updatePheromonesifP5edgesPf_param_3];
	cvta.to.global.u64 	%rd3, %rd2;
	cvta.to.global.u64 	%rd4, %rd1;
	mov.u32 	%r2, %ntid.x;
	mov.u32 	%r3, %ctaid.x;
	mov.u32 	%r4, %tid.x;
	mad.lo.s32 	%r5, %r2, %r3, %r4;
	mov.u32 	%r6, %ntid.y;
	mov.u32 	%r7, %ctaid.y;
	mov.u32 	%r8, %tid.y;
	mad.lo.s32 	%r9, %r6, %r7, %r8;
	mad.lo.s32 	%r10, %r9, %r1, %r5;
	mov.f32 	%f2, 0f3F800000;
	sub.f32 	%f3, %f2, %f1;
	mul.wide.s32 	%rd5, %r10, 8;
	add.s64 	%rd6, %rd4, %rd5;
	ld.global.f32 	%f4, [%rd6+4];
	mul.wide.s32 	%rd7, %r10, 4;
	add.s64 	%rd8, %rd3, %rd7;
	ld.global.f32 	%f5, [%rd8];
	fma.rn.f32 	%f6, %f3, %f4, %f5;
	st.global.f32 	[%rd6+4], %f6;
	ret;

}


// ===== COMPILED SASS (sm_100) =====

	.target	sm_100

	.elftype	@"ET_EXEC"


//--------------------- .note.nv.tkinfo           --------------------------
	.section	.note.nv.tkinfo,"",@"SHT_NOTE"
	.sectionflags	@"SHF_NOTE_NV_TKINFO"
	.tkinfo
        /*0018*/ 	.word	0x00000002
        /*0030*/ 	.string	""
        /*0030*/ 	.string	"ptxas"
        /*0030*/ 	.string	"Cuda compilation tools, release 13.0, V13.0.88"
        /*0030*/ 	.string	"Build cuda_13.0.r13.0/compiler.36424714_0"
        /*0030*/ 	.string	"-arch sm_100 -m 64 "



//--------------------- .note.nv.cuinfo           --------------------------
	.section	.note.nv.cuinfo,"",@"SHT_NOTE"
	.sectionflags	@"SHF_NOTE_NV_CUINFO"
        /*0018*/ 	.short	0x0002
        /*001a*/ 	.short	0x0064
        /*001c*/ 	.short	0x0082
	.zero		2


//--------------------- .nv.info                  --------------------------
	.section	.nv.info,"",@"SHT_CUDA_INFO"
	.align	4


	//----- nvinfo : EIATTR_REGCOUNT
	.align		4
        /*0000*/ 	.byte	0x04, 0x2f
        /*0002*/ 	.short	(.L_1 - .L_0)
	.align		4
.L_0:
        /*0004*/ 	.word	index@(_Z6traveliP5edgesPf)
        /*0008*/ 	.word	0x0000001b


	//----- nvinfo : EIATTR_FRAME_SIZE
	.align		4
.L_1:
        /*000c*/ 	.byte	0x04, 0x11
        /*000e*/ 	.short	(.L_3 - .L_2)
	.align		4
.L_2:
        /*0010*/ 	.word	index@($__internal_0_$__cuda_sm20_rcp_rn_f32_slowpath)
        /*0014*/ 	.word	0x00000190


	//----- nvinfo : EIATTR_FRAME_SIZE
	.align		4
.L_3:
        /*0018*/ 	.byte	0x04, 0x11
        /*001a*/ 	.short	(.L_5 - .L_4)
	.align		4
.L_4:
        /*001c*/ 	.word	index@(_Z6traveliP5edgesPf)
        /*0020*/ 	.word	0x00000190


	//----- nvinfo : EIATTR_REGCOUNT
	.align		4
.L_5:
        /*0024*/ 	.byte	0x04, 0x2f
        /*0026*/ 	.short	(.L_7 - .L_6)
	.align		4
.L_6:
        /*0028*/ 	.word	index@(_Z16updatePheromonesifP5edgesPf)
        /*002c*/ 	.word	0x0000000e


	//----- nvinfo : EIATTR_FRAME_SIZE
	.align		4
.L_7:
        /*0030*/ 	.byte	0x04, 0x11
        /*0032*/ 	.short	(.L_9 - .L_8)
	.align		4
.L_8:
        /*0034*/ 	.word	index@(_Z16updatePheromonesifP5edgesPf)
        /*0038*/ 	.word	0x00000000


	//----- nvinfo : EIATTR_MIN_STACK_SIZE
	.align		4
.L_9:
        /*003c*/ 	.byte	0x04, 0x12
        /*003e*/ 	.short	(.L_11 - .L_10)
	.align		4
.L_10:
        /*0040*/ 	.word	index@(_Z16updatePheromonesifP5edgesPf)
        /*0044*/ 	.word	0x00000000


	//----- nvinfo : EIATTR_MIN_STACK_SIZE
	.align		4
.L_11:
        /*0048*/ 	.byte	0x04, 0x12
        /*004a*/ 	.short	(.L_13 - .L_12)
	.align		4
.L_12:
        /*004c*/ 	.word	index@(_Z6traveliP5edgesPf)
        /*0050*/ 	.word	0x00000190
.L_13:


//--------------------- .nv.compat                --------------------------
	.section	.nv.compat,"",@"SHT_CUDA_COMPAT_INFO"
	.align	4
        /*0000*/ 	.byte	0x02, 0x09, 0x00, 0x00, 0x02, 0x02, 0x01, 0x00, 0x02, 0x05, 0x05, 0x00, 0x03, 0x07, 0x01, 0x01
        /*0010*/ 	.byte	0x02, 0x03, 0x00, 0x00, 0x02, 0x06, 0x01, 0x00, 0x04, 0x0b, 0x08, 0x00, 0x09, 0x00, 0x00, 0x00
        /*0020*/ 	.byte	0x00, 0x00, 0x00, 0x00


//--------------------- .nv.info._Z16updatePheromonesifP5edgesPf --------------------------
	.section	.nv.info._Z16updatePheromonesifP5edgesPf,"",@"SHT_CUDA_INFO"
	.sectionflags	@""
	.align	4


	//----- nvinfo : EIATTR_CUDA_API_VERSION
	.align		4
        /*0000*/ 	.byte	0x04, 0x37
        /*0002*/ 	.short	(.L_15 - .L_14)
.L_14:
        /*0004*/ 	.word	0x00000082


	//----- nvinfo : EIATTR_KPARAM_INFO
	.align		4
.L_15:
        /*0008*/ 	.byte	0x04, 0x17
        /*000a*/ 	.short	(.L_17 - .L_16)
.L_16:
        /*000c*/ 	.word	0x00000000
        /*0010*/ 	.short	0x0003
        /*0012*/ 	.short	0x0010
        /*0014*/ 	.byte	0x00, 0xf5, 0x21, 0x00


	//----- nvinfo : EIATTR_KPARAM_INFO
	.align		4
.L_17:
        /*0018*/ 	.byte	0x04, 0x17
        /*001a*/ 	.short	(.L_19 - .L_18)
.L_18:
        /*001c*/ 	.word	0x00000000
        /*0020*/ 	.short	0x0002
        /*0022*/ 	.short	0x0008
        /*0024*/ 	.byte	0x00, 0xf5, 0x21, 0x00


	//----- nvinfo : EIATTR_KPARAM_INFO
	.align		4
.L_19:
        /*0028*/ 	.byte	0x04, 0x17
        /*002a*/ 	.short	(.L_21 - .L_20)
.L_20:
        /*002c*/ 	.word	0x00000000
        /*0030*/ 	.short	0x0001
        /*0032*/ 	.short	0x0004
        /*0034*/ 	.byte	0x00, 0xf0, 0x11, 0x00


	//----- nvinfo : EIATTR_KPARAM_INFO
	.align		4
.L_21:
        /*0038*/ 	.byte	0x04, 0x17
        /*003a*/ 	.short	(.L_23 - .L_22)
.L_22:
        /*003c*/ 	.word	0x00000000
        /*0040*/ 	.short	0x0000
        /*0042*/ 	.short	0x0000
        /*0044*/ 	.byte	0x00, 0xf0, 0x11, 0x00


	//----- nvinfo : EIATTR_SPARSE_MMA_MASK
	.align		4
.L_23:
        /*0048*/ 	.byte	0x03, 0x50
        /*004a*/ 	.short	0x0000


	//----- nvinfo : EIATTR_MAXREG_COUNT
	.align		4
        /*004c*/ 	.byte	0x03, 0x1b
        /*004e*/ 	.short	0x00ff


	//----- nvinfo : EIATTR_MERCURY_ISA_VERSION
	.align		4
        /*0050*/ 	.byte	0x03, 0x5f
        /*0052*/ 	.short	0x0101


	//----- nvinfo : EIATTR_VRC_CTA_INIT_COUNT
	.align		4
        /*0054*/ 	.byte	0x02, 0x4a
	.zero		1
	.zero		1


	//----- nvinfo : EIATTR_EXIT_INSTR_OFFSETS
	.align		4
        /*0058*/ 	.byte	0x04, 0x1c
        /*005a*/ 	.short	(.L_25 - .L_24)


	//   ....[0]....
.L_24:
        /*005c*/ 	.word	0x00000150


	//----- nvinfo : EIATTR_CBANK_PARAM_SIZE
	.align		4
.L_25:
        /*0060*/ 	.byte	0x03, 0x19
        /*0062*/ 	.short	0x0018


	//----- nvinfo : EIATTR_PARAM_CBANK
	.align		4
        /*0064*/ 	.byte	0x04, 0x0a
        /*0066*/ 	.short	(.L_27 - .L_26)
	.align		4
.L_26:
        /*0068*/ 	.word	index@(.nv.constant0._Z16updatePheromonesifP5edgesPf)
        /*006c*/ 	.short	0x0380
        /*006e*/ 	.short	0x0018


	//----- nvinfo : EIATTR_SW_WAR
	.align		4
.L_27:
        /*0070*/ 	.byte	0x04, 0x36
        /*0072*/ 	.short	(.L_29 - .L_28)
.L_28:
        /*0074*/ 	.word	0x00000008
.L_29:


//--------------------- .nv.info._Z6traveliP5edgesPf --------------------------
	.section	.nv.info._Z6traveliP5edgesPf,"",@"SHT_CUDA_INFO"
	.sectionflags	@""
	.align	4


	//----- nvinfo : EIATTR_CUDA_API_VERSION
	.align		4
        /*0000*/ 	.byte	0x04, 0x37
        /*0002*/ 	.short	(.L_31 - .L_30)
.L_30:
        /*0004*/ 	.word	0x00000082


	//----- nvinfo : EIATTR_KPARAM_INFO
	.align		4
.L_31:
        /*0008*/ 	.byte	0x04, 0x17
        /*000a*/ 	.short	(.L_33 - .L_32)
.L_32:
        /*000c*/ 	.word	0x00000000
        /*0010*/ 	.short	0x0002
        /*0012*/ 	.short	0x0010
        /*0014*/ 	.byte	0x00, 0xf5, 0x21, 0x00


	//----- nvinfo : EIATTR_KPARAM_INFO
	.align		4
.L_33:
        /*0018*/ 	.byte	0x04, 0x17
        /*001a*/ 	.short	(.L_35 - .L_34)
.L_34:
        /*001c*/ 	.word	0x00000000
        /*0020*/ 	.short	0x0001
        /*0022*/ 	.short	0x0008
        /*0024*/ 	.byte	0x00, 0xf5, 0x21, 0x00


	//----- nvinfo : EIATTR_KPARAM_INFO
	.align		4
.L_35:
        /*0028*/ 	.byte	0x04, 0x17
        /*002a*/ 	.short	(.L_37 - .L_36)
.L_36:
        /*002c*/ 	.word	0x00000000
        /*0030*/ 	.short	0x0000
        /*0032*/ 	.short	0x0000
        /*0034*/ 	.byte	0x00, 0xf0, 0x11, 0x00


	//----- nvinfo : EIATTR_SPARSE_MMA_MASK
	.align		4
.L_37:
        /*0038*/ 	.byte	0x03, 0x50
        /*003a*/ 	.short	0x0000


	//----- nvinfo : EIATTR_MAXREG_COUNT
	.align		4
        /*003c*/ 	.byte	0x03, 0x1b
        /*003e*/ 	.short	0x00ff


	//----- nvinfo : EIATTR_MERCURY_ISA_VERSION
	.align		4
        /*0040*/ 	.byte	0x03, 0x5f
        /*0042*/ 	.short	0x0101


	//----- nvinfo : EIATTR_VRC_CTA_INIT_COUNT
	.align		4
        /*0044*/ 	.byte	0x02, 0x4a
	.zero		1
	.zero		1


	//----- nvinfo : EIATTR_EXIT_INSTR_OFFSETS
	.align		4
        /*0048*/ 	.byte	0x04, 0x1c
        /*004a*/ 	.short	(.L_39 - .L_38)


	//   ....[0]....
.L_38:
        /*004c*/ 	.word	0x00000200


	//   ....[1]....
        /*0050*/ 	.word	0x00000850


	//   ....[2]....
        /*0054*/ 	.word	0x00001600


	//----- nvinfo : EIATTR_CRS_STACK_SIZE
	.align		4
.L_39:
        /*0058*/ 	.byte	0x04, 0x1e
        /*005a*/ 	.short	(.L_41 - .L_40)
.L_40:
        /*005c*/ 	.word	0x00000000


	//----- nvinfo : EIATTR_CBANK_PARAM_SIZE
	.align		4
.L_41:
        /*0060*/ 	.byte	0x03, 0x19
        /*0062*/ 	.short	0x0018


	//----- nvinfo : EIATTR_PARAM_CBANK
	.align		4
        /*0064*/ 	.byte	0x04, 0x0a
        /*0066*/ 	.short	(.L_43 - .L_42)
	.align		4
.L_42:
        /*0068*/ 	.word	index@(.nv.constant0._Z6traveliP5edgesPf)
        /*006c*/ 	.short	0x0380
        /*006e*/ 	.short	0x0018


	//----- nvinfo : EIATTR_SW_WAR
	.align		4
.L_43:
        /*0070*/ 	.byte	0x04, 0x36
        /*0072*/ 	.short	(.L_45 - .L_44)
.L_44:
        /*0074*/ 	.word	0x00000008
.L_45:


//--------------------- .nv.callgraph             --------------------------
	.section	.nv.callgraph,"",@"SHT_CUDA_CALLGRAPH"
	.align	4
	.sectionentsize	8
	.align		4
        /*0000*/ 	.word	0x00000000
	.align		4
        /*0004*/ 	.word	0xffffffff
	.align		4
        /*0008*/ 	.word	0x00000000
	.align		4
        /*000c*/ 	.word	0xfffffffe
	.align		4
        /*0010*/ 	.word	0x00000000
	.align		4
        /*0014*/ 	.word	0xfffffffd
	.align		4
        /*0018*/ 	.word	0x00000000
	.align		4
        /*001c*/ 	.word	0xfffffffc


//--------------------- .text._Z16updatePheromonesifP5edgesPf --------------------------
	.section	.text._Z16updatePheromonesifP5edgesPf,"ax",@progbits
	.align	128
        .global         _Z16updatePheromonesifP5edgesPf
        .type           _Z16updatePheromonesifP5edgesPf,@function
        .size           _Z16updatePheromonesifP5edgesPf,(.L_x_46 - _Z16updatePheromonesifP5edgesPf)
        .other          _Z16updatePheromonesifP5edgesPf,@"STO_CUDA_ENTRY STV_DEFAULT"
_Z16updatePheromonesifP5edgesPf:
.text._Z16updatePheromonesifP5edgesPf:
[----:B------:R-:W-:Y:S01]  /*0000*/  LDC R1, c[0x0][0x37c] ;  /* 0x0000df00ff017b82 */ /* 0x000fe20000000800 */
[----:B------:R-:W0:Y:S07]  /*0010*/  S2R R7, SR_CTAID.X ;  /* 0x0000000000077919 */ /* 0x000e2e0000002500 */
[----:B------:R-:W1:Y:S01]  /*0020*/  LDC.64 R10, c[0x0][0x380] ;  /* 0x0000e000ff0a7b82 */ /* 0x000e620000000a00 */
[----:B------:R-:W0:Y:S01]  /*0030*/  LDCU UR6, c[0x0][0x360] ;  /* 0x00006c00ff0677ac */ /* 0x000e220008000800 */
[----:B------:R-:W0:Y:S01]  /*0040*/  S2R R0, SR_TID.X ;  /* 0x0000000000007919 */ /* 0x000e220000002100 */
[----:B------:R-:W2:Y:S01]  /*0050*/  LDCU UR7, c[0x0][0x364] ;  /* 0x00006c80ff0777ac */ /* 0x000ea20008000800 */
[----:B------:R-:W2:Y:S04]  /*0060*/  S2R R6, SR_CTAID.Y ;  /* 0x0000000000067919 */ /* 0x000ea80000002600 */
[----:B------:R-:W3:Y:S01]  /*0070*/  LDC.64 R4, c[0x0][0x390] ;  /* 0x0000e400ff047b82 */ /* 0x000ee20000000a00 */
[----:B------:R-:W4:Y:S01]  /*0080*/  LDCU.64 UR4, c[0x0][0x358] ;  /* 0x00006b00ff0477ac */ /* 0x000f220008000a00 */
[----:B------:R-:W2:Y:S06]  /*0090*/  S2R R9, SR_TID.Y ;  /* 0x0000000000097919 */ /* 0x000eac0000002200 */
[----:B------:R-:W5:Y:S01]  /*00a0*/  LDC.64 R2, c[0x0][0x388] ;  /* 0x0000e200ff027b82 */ /* 0x000f620000000a00 */
[----:B0-----:R-:W-:-:S02]  /*00b0*/  IMAD R7, R7, UR6, R0 ;  /* 0x0000000607077c24 */ /* 0x001fc4000f8e0200 */
[----:B--2---:R-:W-:-:S04]  /*00c0*/  IMAD R0, R6, UR7, R9 ;  /* 0x0000000706007c24 */ /* 0x004fc8000f8e0209 */
[----:B-1----:R-:W-:-:S04]  /*00d0*/  IMAD R7, R0, R10, R7 ;  /* 0x0000000a00077224 */ /* 0x002fc800078e0207 */
[----:B---3--:R-:W-:-:S04]  /*00e0*/  IMAD.WIDE R4, R7, 0x4, R4 ;  /* 0x0000000407047825 */ /* 0x008fc800078e0204 */
[----:B-----5:R-:W-:Y:S02]  /*00f0*/  IMAD.WIDE R2, R7, 0x8, R2 ;  /* 0x0000000807027825 */ /* 0x020fe400078e0202 */
[----:B----4-:R-:W2:Y:S04]  /*0100*/  LDG.E R5, desc[UR4][R4.64] ;  /* 0x0000000404057981 */ /* 0x010ea8000c1e1900 */
[----:B------:R-:W2:Y:S01]  /*0110*/  LDG.E R7, desc[UR4][R2.64+0x4] ;  /* 0x0000040402077981 */ /* 0x000ea2000c1e1900 */
[----:B------:R-:W-:-:S04]  /*0120*/  FADD R0, -R11, 1 ;  /* 0x3f8000000b007421 */ /* 0x000fc80000000100 */
[----:B--2---:R-:W-:-:S05]  /*0130*/  FFMA R7, R0, R7, R5 ;  /* 0x0000000700077223 */ /* 0x004fca0000000005 */
[----:B------:R-:W-:Y:S01]  /*0140*/  STG.E desc[UR4][R2.64+0x4], R7 ;  /* 0x0000040702007986 */ /* 0x000fe2000c101904 */
[----:B------:R-:W-:Y:S05]  /*0150*/  EXIT ;  /* 0x000000000000794d */ /* 0x000fea0003800000 */
.L_x_0:
[----:B------:R-:W-:-:S00]  /*0160*/  BRA `(.L_x_0) ;  /* 0xfffffffc00fc7947 */ /* 0x000fc0000383ffff */
[----:B------:R-:W-:-:S00]  /*0170*/  NOP ;  /* 0x0000000000007918 */ /* 0x000fc00000000000 */
        /* <DEDUP_REMOVED lines=8> */
.L_x_46:


//--------------------- .text._Z6traveliP5edgesPf --------------------------
	.section	.text._Z6traveliP5edgesPf,"ax",@progbits
	.align	128
        .global         _Z6traveliP5edgesPf
        .type           _Z6traveliP5edgesPf,@function
        .size           _Z6traveliP5edgesPf,(.L_x_45 - _Z6traveliP5edgesPf)
        .other          _Z6traveliP5edgesPf,@"STO_CUDA_ENTRY STV_DEFAULT"
_Z6traveliP5edgesPf:
.text._Z6traveliP5edgesPf:
[----:B------:R-:W0:Y:S01]  /*0000*/  LDC R1, c[0x0][0x37c] ;  /* 0x0000df00ff017b82 */ /* 0x000e220000000800 */
[----:B------:R-:W1:Y:S07]  /*0010*/  S2R R3, SR_TID.X ;  /* 0x0000000000037919 */ /* 0x000e6e0000002100 */
[----:B------:R-:W1:Y:S01]  /*0020*/  S2UR UR4, SR_CTAID.X ;  /* 0x00000000000479c3 */ /* 0x000e620000002500 */
[----:B0-----:R-:W-:-:S05]  /*0030*/  VIADD R1, R1, 0xfffffe70 ;  /* 0xfffffe7001017836 */ /* 0x001fca0000000000 */
[----:B------:R0:W-:Y:S02]  /*0040*/  STL.128 [R1], RZ ;  /* 0x000000ff01007387 */ /* 0x0001e40000100c00 */
[----:B------:R-:W1:Y:S02]  /*0050*/  LDC R0, c[0x0][0x360] ;  /* 0x0000d800ff007b82 */ /* 0x000e640000000800 */
[----:B------:R0:W-:Y:S04]  /*0060*/  STL.128 [R1+0x10], RZ ;  /* 0x000010ff01007387 */ /* 0x0001e80000100c00 */
[----:B------:R0:W-:Y:S04]  /*0070*/  STL.128 [R1+0x20], RZ ;  /* 0x000020ff01007387 */ /* 0x0001e80000100c00 */
[----:B------:R0:W-:Y:S04]  /*0080*/  STL.128 [R1+0x30], RZ ;  /* 0x000030ff01007387 */ /* 0x0001e80000100c00 */
[----:B------:R0:W-:Y:S04]  /*0090*/  STL.128 [R1+0x40], RZ ;  /* 0x000040ff01007387 */ /* 0x0001e80000100c00 */
[----:B------:R0:W-:Y:S04]  /*00a0*/  STL.128 [R1+0x50], RZ ;  /* 0x000050ff01007387 */ /* 0x0001e80000100c00 */
[----:B------:R0:W-:Y:S01]  /*00b0*/  STL.128 [R1+0x60], RZ ;  /* 0x000060ff01007387 */ /* 0x0001e20000100c00 */
[----:B-1----:R-:W-:-:S03]  /*00c0*/  IMAD R0, R0, UR4, R3 ;  /* 0x0000000400007c24 */ /* 0x002fc6000f8e0203 */
[----:B------:R0:W-:Y:S02]  /*00d0*/  STL.128 [R1+0x70], RZ ;  /* 0x000070ff01007387 */ /* 0x0001e40000100c00 */
[----:B------:R-:W-:Y:S02]  /*00e0*/  ISETP.GT.AND P0, PT, R0, 0x1d, PT ;  /* 0x0000001d0000780c */ /* 0x000fe40003f04270 */
[----:B------:R0:W-:Y:S04]  /*00f0*/  STL.128 [R1+0x80], RZ ;  /* 0x000080ff01007387 */ /* 0x0001e80000100c00 */
        /* <DEDUP_REMOVED lines=15> */
[----:B------:R0:W-:Y:S01]  /*01f0*/  STL.128 [R1+0x180], RZ ;  /* 0x000180ff01007387 */ /* 0x0001e20000100c00 */
[----:B------:R-:W-:Y:S05]  /*0200*/  @P0 EXIT ;  /* 0x000000000000094d */ /* 0x000fea0003800000 */
[----:B------:R-:W1:Y:S01]  /*0210*/  LDC R9, c[0x0][0x380] ;  /* 0x0000e000ff097b82 */ /* 0x000e620000000800 */
[----:B------:R-:W2:Y:S01]  /*0220*/  LDCU.64 UR12, c[0x0][0x358] ;  /* 0x00006b00ff0c77ac */ /* 0x000ea20008000a00 */
[----:B------:R-:W-:Y:S02]  /*0230*/  IMAD.MOV.U32 R2, RZ, RZ, RZ ;  /* 0x000000ffff027224 */ /* 0x000fe400078e00ff */
[----:B------:R-:W-:Y:S01]  /*0240*/  IMAD.MOV.U32 R10, RZ, RZ, RZ ;  /* 0x000000ffff0a7224 */ /* 0x000fe200078e00ff */
[----:B-1----:R-:W-:-:S13]  /*0250*/  ISETP.GE.AND P0, PT, R9, 0x2, PT ;  /* 0x000000020900780c */ /* 0x002fda0003f06270 */
[----:B--2---:R-:W-:Y:S05]  /*0260*/  @!P0 BRA `(.L_x_1) ;  /* 0x00000004004c8947 */ /* 0x004fea0003800000 */
[----:B------:R-:W1:Y:S01]  /*0270*/  LDC.64 R4, c[0x0][0x388] ;  /* 0x0000e200ff047b82 */ /* 0x000e620000000a00 */
[C---:B------:R-:W-:Y:S02]  /*0280*/  VIADD R0, R9.reuse, 0xfffffffe ;  /* 0xfffffffe09007836 */ /* 0x040fe40000000000 */
[----:B------:R-:W-:Y:S02]  /*0290*/  VIADD R8, R9, 0xffffffff ;  /* 0xffffffff09087836 */ /* 0x000fe40000000000 */
[----:B------:R-:W-:Y:S01]  /*02a0*/  IMAD.MOV.U32 R2, RZ, RZ, RZ ;  /* 0x000000ffff027224 */ /* 0x000fe200078e00ff */
[----:B------:R-:W-:Y:S01]  /*02b0*/  ISETP.GE.U32.AND P0, PT, R0, 0x7, PT ;  /* 0x000000070000780c */ /* 0x000fe20003f06070 */
[----:B------:R-:W-:Y:S01]  /*02c0*/  HFMA2 R0, -RZ, RZ, 0, 0 ;  /* 0x00000000ff007431 */ /* 0x000fe200000001ff */
[----:B------:R-:W-:-:S04]  /*02d0*/  LOP3.LUT R15, R8, 0x7, RZ, 0xc0, !PT ;  /* 0x00000007080f7812 */ /* 0x000fc800078ec0ff */
[----:B------:R-:W-:Y:S01]  /*02e0*/  ISETP.NE.AND P1, PT, R15, RZ, PT ;  /* 0x000000ff0f00720c */ /* 0x000fe20003f25270 */
[----:B-1----:R-:W-:-:S06]  /*02f0*/  IMAD.WIDE.U32 R6, R9, 0x8, R4 ;  /* 0x0000000809067825 */ /* 0x002fcc00078e0004 */
[----:B------:R-:W-:Y:S06]  /*0300*/  @!P0 BRA `(.L_x_2) ;  /* 0x0000000000688947 */ /* 0x000fec0003800000 */
[----:B------:R1:W5:Y:S01]  /*0310*/  LDG.E R13, desc[UR12][R6.64+0x8] ;  /* 0x0000080c060d7981 */ /* 0x000362000c1e1900 */
[----:B------:R-:W-:Y:S01]  /*0320*/  LOP3.LUT R12, R8, 0xfffffff8, RZ, 0xc0, !PT ;  /* 0xfffffff8080c7812 */ /* 0x000fe200078ec0ff */
[----:B------:R-:W-:Y:S01]  /*0330*/  IMAD.MOV.U32 R0, RZ, RZ, RZ ;  /* 0x000000ffff007224 */ /* 0x000fe200078e00ff */
[----:B------:R-:W-:Y:S01]  /*0340*/  UMOV UR4, URZ ;  /* 0x000000ff00047c82 */ /* 0x000fe20008000000 */
[----:B------:R-:W-:-:S07]  /*0350*/  IMAD.MOV.U32 R2, RZ, RZ, RZ ;  /* 0x000000ffff027224 */ /* 0x000fce00078e00ff */
.L_x_3:
[----:B------:R-:W-:-:S04]  /*0360*/  IMAD R11, R0, R9, RZ ;  /* 0x00000009000b7224 */ /* 0x000fc800078e02ff */
[----:B------:R-:W-:-:S06]  /*0370*/  IMAD.WIDE.U32 R10, R11, 0x8, R4 ;  /* 0x000000080b0a7825 */ /* 0x000fcc00078e0004 */
[----:B------:R-:W2:Y:S01]  /*0380*/  LDG.E R11, desc[UR12][R10.64+0x8] ;  /* 0x0000080c0a0b7981 */ /* 0x000ea2000c1e1900 */
[C---:B------:R-:W-:Y:S01]  /*0390*/  IMAD R14, R0.reuse, 0x14, R1 ;  /* 0x00000014000e7824 */ /* 0x040fe200078e0201 */
[----:B------:R-:W-:Y:S01]  /*03a0*/  UIADD3 UR4, UPT, UPT, UR4, 0x8, URZ ;  /* 0x0000000804047890 */ /* 0x000fe2000fffe0ff */
[----:B------:R-:W-:Y:S02]  /*03b0*/  IMAD.MOV.U32 R3, RZ, RZ, 0x1 ;  /* 0x00000001ff037424 */ /* 0x000fe400078e00ff */
[----:B------:R-:W-:-:S03]  /*03c0*/  IMAD R16, R0, -0x13, R14 ;  /* 0xffffffed00107824 */ /* 0x000fc600078e020e */
[----:B------:R3:W-:Y:S01]  /*03d0*/  STL.U8 [R14+0x1], R3 ;  /* 0x000001030e007387 */ /* 0x0007e20000100000 */
[----:B------:R-:W-:-:S03]  /*03e0*/  ISETP.NE.AND P0, PT, R12, UR4, PT ;  /* 0x000000040c007c0c */ /* 0x000fc6000bf05270 */
[----:B------:R3:W-:Y:S04]  /*03f0*/  STL.U8 [R16+0x14], R3 ;  /* 0x0000140310007387 */ /* 0x0007e80000100000 */
[----:B------:R3:W-:Y:S01]  /*0400*/  STL.U8 [R1+0x15], R3 ;  /* 0x0000150301007387 */ /* 0x0007e20000100000 */
[----:B--2---:R-:W-:-:S04]  /*0410*/  FADD R2, R11, R2 ;  /* 0x000000020b027221 */ /* 0x004fc80000000000 */
[----:B-----5:R-:W-:-:S04]  /*0420*/  FADD R2, R13, R2 ;  /* 0x000000020d027221 */ /* 0x020fc80000000000 */
[----:B------:R-:W-:-:S04]  /*0430*/  FADD R0, R13, R2 ;  /* 0x000000020d007221 */ /* 0x000fc80000000000 */
[----:B------:R-:W-:-:S04]  /*0440*/  FADD R0, R13, R0 ;  /* 0x000000000d007221 */ /* 0x000fc80000000000 */
[----:B------:R-:W-:-:S04]  /*0450*/  FADD R0, R13, R0 ;  /* 0x000000000d007221 */ /* 0x000fc80000000000 */
[----:B------:R-:W-:-:S04]  /*0460*/  FADD R0, R13, R0 ;  /* 0x000000000d007221 */ /* 0x000fc80000000000 */
[----:B------:R-:W-:Y:S01]  /*0470*/  FADD R2, R13, R0 ;  /* 0x000000000d027221 */ /* 0x000fe20000000000 */
[----:B------:R-:W-:-:S03]  /*0480*/  MOV R0, 0x1 ;  /* 0x0000000100007802 */ /* 0x000fc60000000f00 */
[----:B------:R-:W-:Y:S01]  /*0490*/  FADD R2, R13, R2 ;  /* 0x000000020d027221 */ /* 0x000fe20000000000 */
[----:B---3--:R-:W-:Y:S06]  /*04a0*/  @P0 BRA `(.L_x_3) ;  /* 0xfffffffc00ac0947 */ /* 0x008fec000383ffff */
.L_x_2:
[----:B------:R-:W-:Y:S01]  /*04b0*/  IMAD.MOV.U32 R10, RZ, RZ, 0x1 ;  /* 0x00000001ff0a7424 */ /* 0x000fe200078e00ff */
[----:B------:R-:W-:Y:S06]  /*04c0*/  @!P1 BRA `(.L_x_1) ;  /* 0x0000000000b49947 */ /* 0x000fec0003800000 */
[----:B------:R-:W-:Y:S02]  /*04d0*/  ISETP.GE.U32.AND P0, PT, R15, 0x4, PT ;  /* 0x000000040f00780c */ /* 0x000fe40003f06070 */
[----:B------:R-:W-:-:S04]  /*04e0*/  LOP3.LUT R16, R8, 0x3, RZ, 0xc0, !PT ;  /* 0x0000000308107812 */ /* 0x000fc800078ec0ff */
[----:B------:R-:W-:-:S07]  /*04f0*/  ISETP.NE.AND P1, PT, R16, RZ, PT ;  /* 0x000000ff1000720c */ /* 0x000fce0003f25270 */
[----:B------:R-:W-:Y:S06]  /*0500*/  @!P0 BRA `(.L_x_4) ;  /* 0x00000000003c8947 */ /* 0x000fec0003800000 */
[----:B------:R-:W-:Y:S01]  /*0510*/  IMAD R13, R0, R9, RZ ;  /* 0x00000009000d7224 */ /* 0x000fe200078e02ff */
[----:B------:R-:W2:Y:S03]  /*0520*/  LDG.E R15, desc[UR12][R6.64+0x8] ;  /* 0x0000080c060f7981 */ /* 0x000ea6000c1e1900 */
[----:B------:R-:W-:-:S06]  /*0530*/  IMAD.WIDE.U32 R12, R13, 0x8, R4 ;  /* 0x000000080d0c7825 */ /* 0x000fcc00078e0004 */
[----:B------:R-:W3:Y:S01]  /*0540*/  LDG.E R13, desc[UR12][R12.64+0x8] ;  /* 0x0000080c0c0d7981 */ /* 0x000ee2000c1e1900 */
[C---:B------:R-:W-:Y:S02]  /*0550*/  IMAD R11, R0.reuse, 0x14, R1 ;  /* 0x00000014000b7824 */ /* 0x040fe400078e0201 */
[----:B------:R-:W-:Y:S02]  /*0560*/  IMAD.MOV.U32 R3, RZ, RZ, 0x1 ;  /* 0x00000001ff037424 */ /* 0x000fe400078e00ff */
[----:B------:R-:W-:-:S03]  /*0570*/  IMAD R14, R0, -0x13, R11 ;  /* 0xffffffed000e7824 */ /* 0x000fc600078e020b */
[----:B------:R4:W-:Y:S04]  /*0580*/  STL.U8 [R11+0x1], R3 ;  /* 0x000001030b007387 */ /* 0x0009e80000100000 */
[----:B------:R4:W-:Y:S04]  /*0590*/  STL.U8 [R14+0x14], R3 ;  /* 0x000014030e007387 */ /* 0x0009e80000100000 */
[----:B------:R4:W-:Y:S01]  /*05a0*/  STL.U8 [R1+0x15], R3 ;  /* 0x0000150301007387 */ /* 0x0009e20000100000 */
[----:B------:R-:W-:Y:S02]  /*05b0*/  IMAD.MOV.U32 R0, RZ, RZ, 0x1 ;  /* 0x00000001ff007424 */ /* 0x000fe400078e00ff */
[----:B---3--:R-:W-:-:S04]  /*05c0*/  FADD R2, R2, R13 ;  /* 0x0000000d02027221 */ /* 0x008fc80000000000 */
[----:B--2---:R-:W-:-:S04]  /*05d0*/  FADD R2, R2, R15 ;  /* 0x0000000f02027221 */ /* 0x004fc80000000000 */
[----:B------:R-:W-:-:S04]  /*05e0*/  FADD R2, R15, R2 ;  /* 0x000000020f027221 */ /* 0x000fc80000000000 */
[----:B----4-:R-:W-:-:S07]  /*05f0*/  FADD R2, R15, R2 ;  /* 0x000000020f027221 */ /* 0x010fce0000000000 */
.L_x_4:
[----:B------:R-:W-:Y:S05]  /*0600*/  @!P1 BRA `(.L_x_1) ;  /* 0x0000000000649947 */ /* 0x000fea0003800000 */
[----:B------:R-:W-:Y:S02]  /*0610*/  ISETP.NE.AND P0, PT, R16, 0x1, PT ;  /* 0x000000011000780c */ /* 0x000fe40003f05270 */
[----:B------:R-:W-:-:S04]  /*0620*/  LOP3.LUT R8, R8, 0x1, RZ, 0xc0, !PT ;  /* 0x0000000108087812 */ /* 0x000fc800078ec0ff */
[----:B------:R-:W-:-:S07]  /*0630*/  ISETP.NE.U32.AND P1, PT, R8, 0x1, PT ;  /* 0x000000010800780c */ /* 0x000fce0003f25070 */
[C---:B------:R-:W-:Y:S01]  /*0640*/  @P0 IMAD R14, R0.reuse, 0x14, R1 ;  /* 0x00000014000e0824 */ /* 0x040fe200078e0201 */
[----:B-1----:R-:W2:Y:S01]  /*0650*/  @P0 LDG.E R7, desc[UR12][R6.64+0x8] ;  /* 0x0000080c06070981 */ /* 0x002ea2000c1e1900 */
[C---:B------:R-:W-:Y:S02]  /*0660*/  @P0 IMAD R13, R0.reuse, R9, RZ ;  /* 0x00000009000d0224 */ /* 0x040fe400078e02ff */
[----:B------:R-:W-:Y:S02]  /*0670*/  @P0 IMAD R16, R0, -0x13, R14 ;  /* 0xffffffed00100824 */ /* 0x000fe400078e020e */
[----:B------:R-:W-:Y:S02]  /*0680*/  @P0 IMAD.MOV.U32 R0, RZ, RZ, 0x1 ;  /* 0x00000001ff000424 */ /* 0x000fe400078e00ff */
[----:B------:R-:W-:-:S04]  /*0690*/  @P0 IMAD.WIDE.U32 R12, R13, 0x8, R4 ;  /* 0x000000080d0c0825 */ /* 0x000fc800078e0004 */
[----:B------:R-:W-:Y:S02]  /*06a0*/  @!P1 IMAD R3, R0, R9, RZ ;  /* 0x0000000900039224 */ /* 0x000fe400078e02ff */
[----:B------:R-:W3:Y:S02]  /*06b0*/  @P0 LDG.E R13, desc[UR12][R12.64+0x8] ;  /* 0x0000080c0c0d0981 */ /* 0x000ee4000c1e1900 */
[----:B------:R-:W-:-:S06]  /*06c0*/  @!P1 IMAD.WIDE.U32 R4, R3, 0x8, R4 ;  /* 0x0000000803049825 */ /* 0x000fcc00078e0004 */
[----:B------:R-:W4:Y:S01]  /*06d0*/  @!P1 LDG.E R5, desc[UR12][R4.64+0x8] ;  /* 0x0000080c04059981 */ /* 0x000f22000c1e1900 */
[----:B------:R-:W-:Y:S02]  /*06e0*/  HFMA2 R3, -RZ, RZ, 0, 5.9604644775390625e-08 ;  /* 0x00000001ff037431 */ /* 0x000fe400000001ff */
[C---:B------:R-:W-:Y:S02]  /*06f0*/  @!P1 IMAD R11, R0.reuse, 0x14, R1 ;  /* 0x00000014000b9824 */ /* 0x040fe400078e0201 */
[----:B------:R-:W-:Y:S02]  /*0700*/  IMAD.MOV.U32 R15, RZ, RZ, 0x1 ;  /* 0x00000001ff0f7424 */ /* 0x000fe400078e00ff */
[----:B------:R-:W-:Y:S01]  /*0710*/  @!P1 IMAD R8, R0, -0x13, R11 ;  /* 0xffffffed00089824 */ /* 0x000fe200078e020b */
[----:B------:R1:W-:Y:S04]  /*0720*/  @P0 STL.U8 [R14+0x1], R3 ;  /* 0x000001030e000387 */ /* 0x0003e80000100000 */
[----:B------:R1:W-:Y:S04]  /*0730*/  @P0 STL.U8 [R16+0x14], R3 ;  /* 0x0000140310000387 */ /* 0x0003e80000100000 */
[----:B------:R1:W-:Y:S04]  /*0740*/  @P0 STL.U8 [R1+0x15], R3 ;  /* 0x0000150301000387 */ /* 0x0003e80000100000 */
[----:B------:R1:W-:Y:S04]  /*0750*/  @!P1 STL.U8 [R11+0x1], R15 ;  /* 0x0000010f0b009387 */ /* 0x0003e80000100000 */
[----:B------:R1:W-:Y:S01]  /*0760*/  @!P1 STL.U8 [R8+0x14], R15 ;  /* 0x0000140f08009387 */ /* 0x0003e20000100000 */
[----:B---3--:R-:W-:-:S04]  /*0770*/  @P0 FADD R0, R2, R13 ;  /* 0x0000000d02000221 */ /* 0x008fc80000000000 */
[----:B--2---:R-:W-:-:S04]  /*0780*/  @P0 FADD R2, R0, R7 ;  /* 0x0000000700020221 */ /* 0x004fc80000000000 */
[----:B-1--4-:R-:W-:-:S07]  /*0790*/  @!P1 FADD R2, R2, R5 ;  /* 0x0000000502029221 */ /* 0x012fce0000000000 */
.L_x_1:
[----:B------:R-:W2:Y:S01]  /*07a0*/  LDC.64 R4, c[0x0][0x388] ;  /* 0x0000e200ff047b82 */ /* 0x000ea20000000a00 */
[----:B------:R-:W-:-:S04]  /*07b0*/  IMAD R3, R10, R9, RZ ;  /* 0x000000090a037224 */ /* 0x000fc800078e02ff */
[----:B--2---:R-:W-:-:S06]  /*07c0*/  IMAD.WIDE R4, R3, 0x8, R4 ;  /* 0x0000000803047825 */ /* 0x004fcc00078e0204 */
[----:B------:R-:W1:Y:S01]  /*07d0*/  LDG.E R5, desc[UR12][R4.64] ;  /* 0x0000000c04057981 */ /* 0x000e62000c1e1900 */
[----:B------:R-:W-:Y:S01]  /*07e0*/  ISETP.GE.AND P0, PT, R9, 0x1, PT ;  /* 0x000000010900780c */ /* 0x000fe20003f06270 */
[C---:B------:R-:W-:Y:S02]  /*07f0*/  IMAD R3, R10.reuse, 0x14, R1 ;  /* 0x000000140a037824 */ /* 0x040fe400078e0201 */
[----:B------:R-:W-:Y:S02]  /*0800*/  IMAD.MOV.U32 R0, RZ, RZ, 0x1 ;  /* 0x00000001ff007424 */ /* 0x000fe400078e00ff */
[----:B------:R-:W-:-:S03]  /*0810*/  IMAD R10, R10, -0x13, R3 ;  /* 0xffffffed0a0a7824 */ /* 0x000fc600078e0203 */
[----:B------:R2:W-:Y:S04]  /*0820*/  STL.U8 [R3], R0 ;  /* 0x0000000003007387 */ /* 0x0005e80000100000 */
[----:B------:R2:W-:Y:S01]  /*0830*/  STL.U8 [R10], R0 ;  /* 0x000000000a007387 */ /* 0x0005e20000100000 */
[----:B-1----:R-:W-:Y:S01]  /*0840*/  FADD R6, R5, R2 ;  /* 0x0000000205067221 */ /* 0x002fe20000000000 */
[----:B--2---:R-:W-:Y:S06]  /*0850*/  @!P0 EXIT ;  /* 0x000000000000894d */ /* 0x004fec0003800000 */
[----:B------:R-:W-:-:S05]  /*0860*/  VIADD R0, R6, 0x1800000 ;  /* 0x0180000006007836 */ /* 0x000fca0000000000 */
[----:B------:R-:W-:-:S04]  /*0870*/  LOP3.LUT R0, R0, 0x7f800000, RZ, 0xc0, !PT ;  /* 0x7f80000000007812 */ /* 0x000fc800078ec0ff */
[----:B------:R-:W-:-:S13]  /*0880*/  ISETP.GT.U32.AND P0, PT, R0, 0x1ffffff, PT ;  /* 0x01ffffff0000780c */ /* 0x000fda0003f04070 */
[----:B------:R-:W-:Y:S05]  /*0890*/  @P0 BRA `(.L_x_5) ;  /* 0x00000000000c0947 */ /* 0x000fea0003800000 */
[----:B------:R-:W-:-:S07]  /*08a0*/  MOV R2, 0x8c0 ;  /* 0x000008c000027802 */ /* 0x000fce0000000f00 */
[----:B0-----:R-:W-:Y:S05]  /*08b0*/  CALL.REL.NOINC `($__internal_0_$__cuda_sm20_rcp_rn_f32_slowpath) ;  /* 0x0000000c00547944 */ /* 0x001fea0003c00000 */
[----:B------:R-:W-:Y:S05]  /*08c0*/  BRA `(.L_x_6) ;  /* 0x0000000000107947 */ /* 0x000fea0003800000 */
.L_x_5:
[----:B------:R-:W1:Y:S02]  /*08d0*/  MUFU.RCP R9, R6 ;  /* 0x0000000600097308 */ /* 0x000e640000001000 */
[----:B-1----:R-:W-:-:S04]  /*08e0*/  FFMA R0, R6, R9, -1 ;  /* 0xbf80000006007423 */ /* 0x002fc80000000009 */
[----:B------:R-:W-:-:S04]  /*08f0*/  FADD.FTZ R0, -R0, -RZ ;  /* 0x800000ff00007221 */ /* 0x000fc80000010100 */
[----:B------:R-:W-:-:S07]  /*0900*/  FFMA R9, R9, R0, R9 ;  /* 0x0000000009097223 */ /* 0x000fce0000000009 */
.L_x_6:
[----:B------:R-:W1:Y:S01]  /*0910*/  LDCU UR6, c[0x0][0x380] ;  /* 0x00007000ff0677ac */ /* 0x000e620008000800 */
[----:B------:R-:W-:Y:S01]  /*0920*/  VIADD R0, R1, 0x7 ;  /* 0x0000000701007836 */ /* 0x000fe20000000000 */
[----:B------:R-:W-:Y:S01]  /*0930*/  MOV R8, RZ ;  /* 0x000000ff00087202 */ /* 0x000fe20000000f00 */
[----:B-1----:R-:W-:Y:S02]  /*0940*/  ULOP3.LUT UR8, UR6, 0xf, URZ, 0xc0, !UPT ;  /* 0x0000000f06087892 */ /* 0x002fe4000f8ec0ff */
[----:B------:R-:W-:Y:S02]  /*0950*/  ULOP3.LUT UR9, UR6, 0x7, URZ, 0xc0, !UPT ;  /* 0x0000000706097892 */ /* 0x000fe4000f8ec0ff */
[----:B------:R-:W-:Y:S02]  /*0960*/  ULOP3.LUT UR5, UR6, 0x7ffffff0, URZ, 0xc0, !UPT ;  /* 0x7ffffff006057892 */ /* 0x000fe4000f8ec0ff */
[----:B------:R-:W-:Y:S02]  /*0970*/  UIADD3 UR4, UPT, UPT, UR8, -0x1, URZ ;  /* 0xffffffff08047890 */ /* 0x000fe4000fffe0ff */
[----:B------:R-:W-:-:S02]  /*0980*/  UIADD3 UR10, UPT, UPT, UR9, -0x1, URZ ;  /* 0xffffffff090a7890 */ /* 0x000fc4000fffe0ff */
[----:B------:R-:W-:Y:S02]  /*0990*/  ULOP3.LUT UR6, UR6, 0x3, URZ, 0xc0, !UPT ;  /* 0x0000000306067892 */ /* 0x000fe4000f8ec0ff */
[----:B------:R-:W-:Y:S02]  /*09a0*/  UIADD3 UR7, UPT, UPT, -UR5, URZ, URZ ;  /* 0x000000ff05077290 */ /* 0x000fe4000fffe1ff */
[----:B------:R-:W-:Y:S02]  /*09b0*/  UISETP.GE.U32.AND UP0, UPT, UR4, 0x7, UPT ;  /* 0x000000070400788c */ /* 0x000fe4000bf06070 */
[----:B------:R-:W-:-:S11]  /*09c0*/  UISETP.GE.U32.AND UP1, UPT, UR10, 0x3, UPT ;  /* 0x000000030a00788c */ /* 0x000fd6000bf26070 */
.L_x_40:
[----:B-1----:R-:W1:Y:S02]  /*09d0*/  LDCU UR4, c[0x0][0x380] ;  /* 0x00007000ff0477ac */ /* 0x002e640008000800 */
[----:B-1----:R-:W-:Y:S02]  /*09e0*/  UISETP.GE.U32.AND UP2, UPT, UR4, 0x10, UPT ;  /* 0x000000100400788c */ /* 0x002fe4000bf46070 */
[----:B------:R-:W-:Y:S01]  /*09f0*/  IMAD R10, R8, UR4, RZ ;  /* 0x00000004080a7c24 */ /* 0x000fe2000f8e02ff */
[----:B------:R-:W-:-:S06]  /*0a00*/  UMOV UR4, URZ ;  /* 0x000000ff00047c82 */ /* 0x000fcc0008000000 */
[----:B0-234-:R-:W-:Y:S05]  /*0a10*/  BRA.U !UP2, `(.L_x_7) ;  /* 0x000000050a487547 */ /* 0x01dfea000b800000 */
[----:B------:R-:W1:Y:S01]  /*0a20*/  LDC.64 R2, c[0x0][0x390] ;  /* 0x0000e400ff027b82 */ /* 0x000e620000000a00 */
[----:B------:R-:W-:Y:S01]  /*0a30*/  IMAD R20, R8, 0x14, R0 ;  /* 0x0000001408147824 */ /* 0x000fe200078e0200 */
[----:B------:R-:W-:Y:S01]  /*0a40*/  UMOV UR4, UR7 ;  /* 0x0000000700047c82 */ /* 0x000fe20008000000 */
[----:B------:R-:W-:-:S07]  /*0a50*/  IMAD.MOV.U32 R19, RZ, RZ, R10 ;  /* 0x000000ffff137224 */ /* 0x000fce00078e000a */
.L_x_24:
[----:B--2---:R-:W2:Y:S04]  /*0a60*/  LDL.U8 R24, [R20+-0x7] ;  /* 0xfffff90014187983 */ /* 0x004ea80000100000 */
[----:B---3--:R-:W3:Y:S04]  /*0a70*/  LDL.U8 R23, [R20] ;  /* 0x0000000014177983 */ /* 0x008ee80000100000 */
[----:B----4-:R-:W4:Y:S04]  /*0a80*/  LDL.U8 R21, [R20+-0x2] ;  /* 0xfffffe0014157983 */ /* 0x010f280000100000 */
[----:B01----:R-:W4:Y:S04]  /*0a90*/  LDL.U8 R4, [R20+-0x6] ;  /* 0xfffffa0014047983 */ /* 0x003f280000100000 */
[----:B------:R-:W4:Y:S04]  /*0aa0*/  LDL.U8 R5, [R20+-0x5] ;  /* 0xfffffb0014057983 */ /* 0x000f280000100000 */
[----:B------:R-:W4:Y:S04]  /*0ab0*/  LDL.U8 R6, [R20+-0x4] ;  /* 0xfffffc0014067983 */ /* 0x000f280000100000 */
[----:B------:R-:W4:Y:S04]  /*0ac0*/  LDL.U8 R7, [R20+-0x3] ;  /* 0xfffffd0014077983 */ /* 0x000f280000100000 */
[----:B------:R-:W4:Y:S04]  /*0ad0*/  LDL.U8 R22, [R20+-0x1] ;  /* 0xffffff0014167983 */ /* 0x000f280000100000 */
[----:B------:R0:W5:Y:S04]  /*0ae0*/  LDL.U8 R18, [R20+0x1] ;  /* 0x0000010014127983 */ /* 0x0001680000100000 */
[----:B------:R0:W5:Y:S04]  /*0af0*/  LDL.U8 R17, [R20+0x2] ;  /* 0x0000020014117983 */ /* 0x0001680000100000 */
[----:B------:R0:W5:Y:S04]  /*0b00*/  LDL.U8 R16, [R20+0x3] ;  /* 0x0000030014107983 */ /* 0x0001680000100000 */
[----:B------:R0:W5:Y:S04]  /*0b10*/  LDL.U8 R15, [R20+0x4] ;  /* 0x00000400140f7983 */ /* 0x0001680000100000 */
[----:B------:R0:W5:Y:S04]  /*0b20*/  LDL.U8 R14, [R20+0x5] ;  /* 0x00000500140e7983 */ /* 0x0001680000100000 */
[----:B------:R0:W5:Y:S04]  /*0b30*/  LDL.U8 R13, [R20+0x6] ;  /* 0x00000600140d7983 */ /* 0x0001680000100000 */
[----:B------:R0:W5:Y:S04]  /*0b40*/  LDL.U8 R12, [R20+0x7] ;  /* 0x00000700140c7983 */ /* 0x0001680000100000 */
[----:B------:R0:W5:Y:S01]  /*0b50*/  LDL.U8 R11, [R20+0x8] ;  /* 0x00000800140b7983 */ /* 0x0001620000100000 */
[----:B------:R-:W-:-:S04]  /*0b60*/  UIADD3 UR4, UPT, UPT, UR4, 0x10, URZ ;  /* 0x0000001004047890 */ /* 0x000fc8000fffe0ff */
[----:B------:R-:W-:Y:S01]  /*0b70*/  UISETP.NE.AND UP2, UPT, UR4, URZ, UPT ;  /* 0x000000ff0400728c */ /* 0x000fe2000bf45270 */
[----:B--2---:R-:W-:-:S04]  /*0b80*/  ISETP.NE.AND P6, PT, R24, RZ, PT ;  /* 0x000000ff1800720c */ /* 0x004fc80003fc5270 */
[----:B------:R-:W-:Y:S02]  /*0b90*/  P2R R24, PR, RZ, 0x40 ;  /* 0x00000040ff187803 */ /* 0x000fe40000000000 */
[----:B---3--:R-:W-:Y:S02]  /*0ba0*/  ISETP.NE.AND P6, PT, R23, RZ, PT ;  /* 0x000000ff1700720c */ /* 0x008fe40003fc5270 */
[----:B----4-:R-:W-:Y:S02]  /*0bb0*/  ISETP.NE.AND P3, PT, R21, RZ, PT ;  /* 0x000000ff1500720c */ /* 0x010fe40003f65270 */
[----:B------:R-:W-:Y:S02]  /*0bc0*/  P2R R21, PR, RZ, 0x40 ;  /* 0x00000040ff157803 */ /* 0x000fe40000000000 */
[----:B------:R-:W-:Y:S02]  /*0bd0*/  ISETP.NE.AND P6, PT, R24, RZ, PT ;  /* 0x000000ff1800720c */ /* 0x000fe40003fc5270 */
[----:B------:R-:W-:-:S02]  /*0be0*/  ISETP.NE.AND P5, PT, R4, RZ, PT ;  /* 0x000000ff0400720c */ /* 0x000fc40003fa5270 */
[----:B------:R-:W-:Y:S01]  /*0bf0*/  ISETP.NE.AND P0, PT, R5, RZ, PT ;  /* 0x000000ff0500720c */ /* 0x000fe20003f05270 */
[----:B-1----:R-:W-:Y:S01]  /*0c00*/  IMAD.WIDE.U32 R4, R19, 0x4, R2 ;  /* 0x0000000413047825 */ /* 0x002fe200078e0002 */
[----:B------:R-:W-:Y:S02]  /*0c10*/  ISETP.NE.AND P1, PT, R6, RZ, PT ;  /* 0x000000ff0600720c */ /* 0x000fe40003f25270 */
[----:B------:R-:W-:Y:S02]  /*0c20*/  ISETP.NE.AND P2, PT, R7, RZ, PT ;  /* 0x000000ff0700720c */ /* 0x000fe40003f45270 */
[----:B------:R-:W-:-:S03]  /*0c30*/  ISETP.NE.AND P4, PT, R22, RZ, PT ;  /* 0x000000ff1600720c */ /* 0x000fc60003f85270 */
[----:B0-----:R-:W-:Y:S10]  /*0c40*/  @!P6 BRA `(.L_x_8) ;  /* 0x000000000008e947 */ /* 0x001ff40003800000 */
[----:B------:R-:W-:-:S05]  /*0c50*/  IMAD.WIDE.U32 R6, R19, 0x4, R2 ;  /* 0x0000000413067825 */ /* 0x000fca00078e0002 */
[----:B------:R0:W-:Y:S02]  /*0c60*/  REDG.E.ADD.F32.FTZ.RN.STRONG.GPU desc[UR12][R6.64], R9 ;  /* 0x00000009060079a6 */ /* 0x0001e4000c12f30c */
.L_x_8:
[----:B-----5:R-:W-:Y:S01]  /*0c70*/  ISETP.NE.AND P6, PT, R18, RZ, PT ;  /* 0x000000ff1200720c */ /* 0x020fe20003fc5270 */
[----:B------:R-:W-:-:S12]  /*0c80*/  @!P5 BRA `(.L_x_9) ;  /* 0x000000000004d947 */ /* 0x000fd80003800000 */
[----:B------:R1:W-:Y:S02]  /*0c90*/  REDG.E.ADD.F32.FTZ.RN.STRONG.GPU desc[UR12][R4.64+0x4], R9 ;  /* 0x00000409040079a6 */ /* 0x0003e4000c12f30c */
.L_x_9:
[----:B------:R-:W-:-:S04]  /*0ca0*/  ISETP.NE.AND P5, PT, R17, RZ, PT ;  /* 0x000000ff1100720c */ /* 0x000fc80003fa5270 */
[----:B0-----:R-:W-:Y:S01]  /*0cb0*/  P2R R6, PR, RZ, 0x20 ;  /* 0x00000020ff067803 */ /* 0x001fe20000000000 */
[----:B------:R-:W-:Y:S08]  /*0cc0*/  @!P0 BRA `(.L_x_10) ;  /* 0x0000000000048947 */ /* 0x000ff00003800000 */
[----:B------:R0:W-:Y:S02]  /*0cd0*/  REDG.E.ADD.F32.FTZ.RN.STRONG.GPU desc[UR12][R4.64+0x8], R9 ;  /* 0x00000809040079a6 */ /* 0x0001e4000c12f30c */
.L_x_10:
[----:B------:R-:W-:Y:S01]  /*0ce0*/  ISETP.NE.AND P0, PT, R16, RZ, PT ;  /* 0x000000ff1000720c */ /* 0x000fe20003f05270 */
[----:B------:R-:W-:-:S12]  /*0cf0*/  @!P1 BRA `(.L_x_11) ;  /* 0x0000000000049947 */ /* 0x000fd80003800000 */
[----:B------:R2:W-:Y:S02]  /*0d00*/  REDG.E.ADD.F32.FTZ.RN.STRONG.GPU desc[UR12][R4.64+0xc], R9 ;  /* 0x00000c09040079a6 */ /* 0x0005e4000c12f30c */
.L_x_11:
[----:B------:R-:W-:Y:S01]  /*0d10*/  ISETP.NE.AND P1, PT, R15, RZ, PT ;  /* 0x000000ff0f00720c */ /* 0x000fe20003f25270 */
[----:B------:R-:W-:-:S12]  /*0d20*/  @!P2 BRA `(.L_x_12) ;  /* 0x000000000004a947 */ /* 0x000fd80003800000 */
[----:B------:R3:W-:Y:S02]  /*0d30*/  REDG.E.ADD.F32.FTZ.RN.STRONG.GPU desc[UR12][R4.64+0x10], R9 ;  /* 0x00001009040079a6 */ /* 0x0007e4000c12f30c */
.L_x_12:
[----:B------:R-:W-:Y:S01]  /*0d40*/  ISETP.NE.AND P2, PT, R14, RZ, PT ;  /* 0x000000ff0e00720c */ /* 0x000fe20003f45270 */
[----:B------:R-:W-:-:S12]  /*0d50*/  @!P3 BRA `(.L_x_13) ;  /* 0x000000000004b947 */ /* 0x000fd80003800000 */
[----:B------:R4:W-:Y:S02]  /*0d60*/  REDG.E.ADD.F32.FTZ.RN.STRONG.GPU desc[UR12][R4.64+0x14], R9 ;  /* 0x00001409040079a6 */ /* 0x0009e4000c12f30c */
.L_x_13:
[----:B------:R-:W-:Y:S01]  /*0d70*/  ISETP.NE.AND P3, PT, R13, RZ, PT ;  /* 0x000000ff0d00720c */ /* 0x000fe20003f65270 */
[----:B------:R-:W-:-:S12]  /*0d80*/  @!P4 BRA `(.L_x_14) ;  /* 0x000000000004c947 */ /* 0x000fd80003800000 */
[----:B------:R0:W-:Y:S02]  /*0d90*/  REDG.E.ADD.F32.FTZ.RN.STRONG.GPU desc[UR12][R4.64+0x18], R9 ;  /* 0x00001809040079a6 */ /* 0x0001e4000c12f30c */
.L_x_14:
[----:B------:R-:W-:Y:S02]  /*0da0*/  ISETP.NE.AND P5, PT, R21, RZ, PT ;  /* 0x000000ff1500720c */ /* 0x000fe40003fa5270 */
[----:B------:R-:W-:-:S11]  /*0db0*/  ISETP.NE.AND P4, PT, R12, RZ, PT ;  /* 0x000000ff0c00720c */ /* 0x000fd60003f85270 */
[----:B------:R-:W-:Y:S05]  /*0dc0*/  @!P5 BRA `(.L_x_15) ;  /* 0x000000000004d947 */ /* 0x000fea0003800000 */
[----:B------:R0:W-:Y:S02]  /*0dd0*/  REDG.E.ADD.F32.FTZ.RN.STRONG.GPU desc[UR12][R4.64+0x1c], R9 ;  /* 0x00001c09040079a6 */ /* 0x0001e4000c12f30c */
.L_x_15:
[----:B------:R-:W-:Y:S01]  /*0de0*/  ISETP.NE.AND P5, PT, R11, RZ, PT ;  /* 0x000000ff0b00720c */ /* 0x000fe20003fa5270 */
[----:B------:R-:W-:-:S12]  /*0df0*/  @!P6 BRA `(.L_x_16) ;  /* 0x000000000004e947 */ /* 0x000fd80003800000 */
[----:B------:R0:W-:Y:S02]  /*0e00*/  REDG.E.ADD.F32.FTZ.RN.STRONG.GPU desc[UR12][R4.64+0x20], R9 ;  /* 0x00002009040079a6 */ /* 0x0001e4000c12f30c */
.L_x_16:
[----:B------:R-:W-:-:S13]  /*0e10*/  ISETP.NE.AND P6, PT, R6, RZ, PT ;  /* 0x000000ff0600720c */ /* 0x000fda0003fc5270 */
[----:B------:R-:W-:Y:S05]  /*0e20*/  @!P6 BRA `(.L_x_17) ;  /* 0x000000000004e947 */ /* 0x000fea0003800000 */
[----:B------:R0:W-:Y:S02]  /*0e30*/  REDG.E.ADD.F32.FTZ.RN.STRONG.GPU desc[UR12][R4.64+0x24], R9 ;  /* 0x00002409040079a6 */ /* 0x0001e4000c12f30c */
.L_x_17:
[----:B------:R-:W-:Y:S05]  /*0e40*/  @!P0 BRA `(.L_x_18) ;  /* 0x0000000000048947 */ /* 0x000fea0003800000 */
[----:B------:R0:W-:Y:S02]  /*0e50*/  REDG.E.ADD.F32.FTZ.RN.STRONG.GPU desc[UR12][R4.64+0x28], R9 ;  /* 0x00002809040079a6 */ /* 0x0001e4000c12f30c */
.L_x_18:
[----:B------:R-:W-:Y:S05]  /*0e60*/  @!P1 BRA `(.L_x_19) ;  /* 0x0000000000049947 */ /* 0x000fea0003800000 */
[----:B------:R0:W-:Y:S02]  /*0e70*/  REDG.E.ADD.F32.FTZ.RN.STRONG.GPU desc[UR12][R4.64+0x2c], R9 ;  /* 0x00002c09040079a6 */ /* 0x0001e4000c12f30c */
.L_x_19:
[----:B------:R-:W-:Y:S05]  /*0e80*/  @!P2 BRA `(.L_x_20) ;  /* 0x000000000004a947 */ /* 0x000fea0003800000 */
[----:B------:R0:W-:Y:S02]  /*0e90*/  REDG.E.ADD.F32.FTZ.RN.STRONG.GPU desc[UR12][R4.64+0x30], R9 ;  /* 0x00003009040079a6 */ /* 0x0001e4000c12f30c */
.L_x_20:
[----:B------:R-:W-:Y:S05]  /*0ea0*/  @!P3 BRA `(.L_x_21) ;  /* 0x000000000004b947 */ /* 0x000fea0003800000 */
[----:B------:R0:W-:Y:S02]  /*0eb0*/  REDG.E.ADD.F32.FTZ.RN.STRONG.GPU desc[UR12][R4.64+0x34], R9 ;  /* 0x00003409040079a6 */ /* 0x0001e4000c12f30c */
.L_x_21:
[----:B------:R-:W-:Y:S05]  /*0ec0*/  @!P4 BRA `(.L_x_22) ;  /* 0x000000000004c947 */ /* 0x000fea0003800000 */
[----:B------:R0:W-:Y:S02]  /*0ed0*/  REDG.E.ADD.F32.FTZ.RN.STRONG.GPU desc[UR12][R4.64+0x38], R9 ;  /* 0x00003809040079a6 */ /* 0x0001e4000c12f30c */
.L_x_22:
[----:B------:R-:W-:Y:S05]  /*0ee0*/  @!P5 BRA `(.L_x_23) ;  /* 0x000000000004d947 */ /* 0x000fea0003800000 */
[----:B------:R0:W-:Y:S02]  /*0ef0*/  REDG.E.ADD.F32.FTZ.RN.STRONG.GPU desc[UR12][R4.64+0x3c], R9 ;  /* 0x00003c09040079a6 */ /* 0x0001e4000c12f30c */
.L_x_23:
[----:B------:R-:W-:Y:S02]  /*0f00*/  VIADD R19, R19, 0x10 ;  /* 0x0000001013137836 */ /* 0x000fe40000000000 */
[----:B------:R-:W-:Y:S01]  /*0f10*/  VIADD R20, R20, 0x10 ;  /* 0x0000001014147836 */ /* 0x000fe20000000000 */
[----:B------:R-:W-:Y:S06]  /*0f20*/  BRA.U UP2, `(.L_x_24) ;  /* 0xfffffff902cc7547 */ /* 0x000fec000b83ffff */
[----:B------:R-:W-:-:S05]  /*0f30*/  UMOV UR4, UR5 ;  /* 0x0000000500047c82 */ /* 0x000fca0008000000 */
.L_x_7:
[----:B------:R-:W-:-:S09]  /*0f40*/  UISETP.NE.AND UP2, UPT, UR8, URZ, UPT ;  /* 0x000000ff0800728c */ /* 0x000fd2000bf45270 */
[----:B------:R-:W-:Y:S05]  /*0f50*/  BRA.U !UP2, `(.L_x_25) ;  /* 0x000000050a987547 */ /* 0x000fea000b800000 */
[----:B01234-:R-:W-:Y:S01]  /*0f60*/  IMAD R4, R8, 0x14, R1 ;  /* 0x0000001408047824 */ /* 0x01ffe200078e0201 */
[----:B------:R-:W-:Y:S06]  /*0f70*/  BRA.U !UP0, `(.L_x_26) ;  /* 0x0000000108b07547 */ /* 0x000fec000b800000 */
[----:B------:R-:W2:Y:S01]  /*0f80*/  LDL.U8 R18, [R4+UR4] ;  /* 0x0000000404127983 */ /* 0x000ea20008100000 */
[----:B------:R-:W-:Y:S01]  /*0f90*/  VIADD R17, R4, UR4 ;  /* 0x0000000404117c36 */ /* 0x000fe20008000000 */
[----:B------:R-:W0:Y:S04]  /*0fa0*/  LDC.64 R2, c[0x0][0x390] ;  /* 0x0000e400ff027b82 */ /* 0x000e280000000a00 */
[----:B------:R-:W3:Y:S04]  /*0fb0*/  LDL.U8 R5, [R17+0x1] ;  /* 0x0000010011057983 */ /* 0x000ee80000100000 */
[----:B------:R-:W4:Y:S04]  /*0fc0*/  LDL.U8 R6, [R17+0x2] ;  /* 0x0000020011067983 */ /* 0x000f280000100000 */
[----:B------:R-:W5:Y:S04]  /*0fd0*/  LDL.U8 R7, [R17+0x3] ;  /* 0x0000030011077983 */ /* 0x000f680000100000 */
[----:B------:R-:W5:Y:S04]  /*0fe0*/  LDL.U8 R11, [R17+0x4] ;  /* 0x00000400110b7983 */ /* 0x000f680000100000 */
[----:B------:R-:W5:Y:S04]  /*0ff0*/  LDL.U8 R12, [R17+0x5] ;  /* 0x00000500110c7983 */ /* 0x000f680000100000 */
[----:B------:R-:W5:Y:S04]  /*1000*/  LDL.U8 R13, [R17+0x6] ;  /* 0x00000600110d7983 */ /* 0x000f680000100000 */
[----:B------:R-:W5:Y:S01]  /*1010*/  LDL.U8 R14, [R17+0x7] ;  /* 0x00000700110e7983 */ /* 0x000f620000100000 */
[----:B------:R-:W-:-:S04]  /*1020*/  IADD3 R15, P0, PT, R10, UR4, RZ ;  /* 0x000000040a0f7c10 */ /* 0x000fc8000ff1e0ff */
[----:B------:R-:W-:Y:S02]  /*1030*/  IADD3.X R16, PT, PT, RZ, RZ, RZ, P0, !PT ;  /* 0x000000ffff107210 */ /* 0x000fe400007fe4ff */
[----:B0-----:R-:W-:-:S04]  /*1040*/  LEA R2, P0, R15, R2, 0x2 ;  /* 0x000000020f027211 */ /* 0x001fc800078010ff */
[----:B------:R-:W-:Y:S02]  /*1050*/  LEA.HI.X R3, R15, R3, R16, 0x2, P0 ;  /* 0x000000030f037211 */ /* 0x000fe400000f1410 */
[----:B--2---:R-:W-:Y:S02]  /*1060*/  ISETP.NE.AND P6, PT, R18, RZ, PT ;  /* 0x000000ff1200720c */ /* 0x004fe40003fc5270 */
[----:B---3--:R-:W-:-:S04]  /*1070*/  ISETP.NE.AND P2, PT, R5, RZ, PT ;  /* 0x000000ff0500720c */ /* 0x008fc80003f45270 */
[----:B------:R-:W-:Y:S02]  /*1080*/  P2R R15, PR, RZ, 0x4 ;  /* 0x00000004ff0f7803 */ /* 0x000fe40000000000 */
[----:B----4-:R-:W-:Y:S02]  /*1090*/  ISETP.NE.AND P0, PT, R6, RZ, PT ;  /* 0x000000ff0600720c */ /* 0x010fe40003f05270 */
[----:B-----5:R-:W-:Y:S02]  /*10a0*/  ISETP.NE.AND P1, PT, R7, RZ, PT ;  /* 0x000000ff0700720c */ /* 0x020fe40003f25270 */
[----:B------:R-:W-:Y:S02]  /*10b0*/  ISETP.NE.AND P2, PT, R11, RZ, PT ;  /* 0x000000ff0b00720c */ /* 0x000fe40003f45270 */
[----:B------:R-:W-:Y:S02]  /*10c0*/  ISETP.NE.AND P3, PT, R12, RZ, PT ;  /* 0x000000ff0c00720c */ /* 0x000fe40003f65270 */
[----:B------:R-:W-:-:S02]  /*10d0*/  ISETP.NE.AND P4, PT, R13, RZ, PT ;  /* 0x000000ff0d00720c */ /* 0x000fc40003f85270 */
[----:B------:R-:W-:Y:S01]  /*10e0*/  ISETP.NE.AND P5, PT, R14, RZ, PT ;  /* 0x000000ff0e00720c */ /* 0x000fe20003fa5270 */
[----:B------:R-:W-:-:S12]  /*10f0*/  @!P6 BRA `(.L_x_27) ;  /* 0x000000000010e947 */ /* 0x000fd80003800000 */
[----:B------:R-:W0:Y:S01]  /*1100*/  LDC.64 R6, c[0x0][0x390] ;  /* 0x0000e400ff067b82 */ /* 0x000e220000000a00 */
[----:B------:R-:W-:-:S04]  /*1110*/  VIADD R5, R10, UR4 ;  /* 0x000000040a057c36 */ /* 0x000fc80008000000 */
[----:B0-----:R-:W-:-:S05]  /*1120*/  IMAD.WIDE.U32 R6, R5, 0x4, R6 ;  /* 0x0000000405067825 */ /* 0x001fca00078e0006 */
[----:B------:R0:W-:Y:S02]  /*1130*/  REDG.E.ADD.F32.FTZ.RN.STRONG.GPU desc[UR12][R6.64], R9 ;  /* 0x00000009060079a6 */ /* 0x0001e4000c12f30c */
.L_x_27:
[----:B------:R-:W-:Y:S01]  /*1140*/  ISETP.NE.AND P6, PT, R15, RZ, PT ;  /* 0x000000ff0f00720c */ /* 0x000fe20003fc5270 */
[----:B------:R-:W-:-:S12]  /*1150*/  UIADD3 UR4, UPT, UPT, UR4, 0x8, URZ ;  /* 0x0000000804047890 */ /* 0x000fd8000fffe0ff */
[----:B------:R-:W-:Y:S05]  /*1160*/  @!P6 BRA `(.L_x_28) ;  /* 0x000000000004e947 */ /* 0x000fea0003800000 */
[----:B------:R1:W-:Y:S02]  /*1170*/  REDG.E.ADD.F32.FTZ.RN.STRONG.GPU desc[UR12][R2.64+0x4], R9 ;  /* 0x00000409020079a6 */ /* 0x0003e4000c12f30c */
.L_x_28:
[----:B------:R-:W-:Y:S05]  /*1180*/  @!P0 BRA `(.L_x_29) ;  /* 0x0000000000048947 */ /* 0x000fea0003800000 */
[----:B------:R2:W-:Y:S02]  /*1190*/  REDG.E.ADD.F32.FTZ.RN.STRONG.GPU desc[UR12][R2.64+0x8], R9 ;  /* 0x00000809020079a6 */ /* 0x0005e4000c12f30c */
.L_x_29:
[----:B------:R-:W-:Y:S05]  /*11a0*/  @!P1 BRA `(.L_x_30) ;  /* 0x0000000000049947 */ /* 0x000fea0003800000 */
[----:B------:R3:W-:Y:S02]  /*11b0*/  REDG.E.ADD.F32.FTZ.RN.STRONG.GPU desc[UR12][R2.64+0xc], R9 ;  /* 0x00000c09020079a6 */ /* 0x0007e4000c12f30c */
.L_x_30:
[----:B------:R-:W-:Y:S05]  /*11c0*/  @!P2 BRA `(.L_x_31) ;  /* 0x000000000004a947 */ /* 0x000fea0003800000 */
[----:B------:R4:W-:Y:S02]  /*11d0*/  REDG.E.ADD.F32.FTZ.RN.STRONG.GPU desc[UR12][R2.64+0x10], R9 ;  /* 0x00001009020079a6 */ /* 0x0009e4000c12f30c */
.L_x_31:
[----:B------:R-:W-:Y:S05]  /*11e0*/  @!P3 BRA `(.L_x_32) ;  /* 0x000000000004b947 */ /* 0x000fea0003800000 */
[----:B------:R0:W-:Y:S02]  /*11f0*/  REDG.E.ADD.F32.FTZ.RN.STRONG.GPU desc[UR12][R2.64+0x14], R9 ;  /* 0x00001409020079a6 */ /* 0x0001e4000c12f30c */
.L_x_32:
[----:B------:R-:W-:Y:S05]  /*1200*/  @!P4 BRA `(.L_x_33) ;  /* 0x000000000004c947 */ /* 0x000fea0003800000 */
[----:B------:R0:W-:Y:S02]  /*1210*/  REDG.E.ADD.F32.FTZ.RN.STRONG.GPU desc[UR12][R2.64+0x18], R9 ;  /* 0x00001809020079a6 */ /* 0x0001e4000c12f30c */
.L_x_33:
[----:B------:R-:W-:Y:S05]  /*1220*/  @!P5 BRA `(.L_x_26) ;  /* 0x000000000004d947 */ /* 0x000fea0003800000 */
[----:B------:R0:W-:Y:S02]  /*1230*/  REDG.E.ADD.F32.FTZ.RN.STRONG.GPU desc[UR12][R2.64+0x1c], R9 ;  /* 0x00001c09020079a6 */ /* 0x0001e4000c12f30c */
.L_x_26:
[----:B------:R-:W-:-:S09]  /*1240*/  UISETP.NE.AND UP2, UPT, UR9, URZ, UPT ;  /* 0x000000ff0900728c */ /* 0x000fd2000bf45270 */
[----:B------:R-:W-:Y:S05]  /*1250*/  BRA.U !UP2, `(.L_x_25) ;  /* 0x000000010ad87547 */ /* 0x000fea000b800000 */
[----:B------:R-:W-:Y:S05]  /*1260*/  BRA.U !UP1, `(.L_x_34) ;  /* 0x0000000109687547 */ /* 0x000fea000b800000 */
[----:B------:R-:W5:Y:S01]  /*1270*/  LDL.U8 R11, [R4+UR4] ;  /* 0x00000004040b7983 */ /* 0x000f620008100000 */
[----:B------:R-:W-:Y:S01]  /*1280*/  VIADD R13, R4, UR4 ;  /* 0x00000004040d7c36 */ /* 0x000fe20008000000 */
[----:B01234-:R-:W0:Y:S04]  /*1290*/  LDC.64 R2, c[0x0][0x390] ;  /* 0x0000e400ff027b82 */ /* 0x01fe280000000a00 */
[----:B------:R-:W2:Y:S04]  /*12a0*/  LDL.U8 R5, [R13+0x1] ;  /* 0x000001000d057983 */ /* 0x000ea80000100000 */
[----:B------:R-:W3:Y:S04]  /*12b0*/  LDL.U8 R6, [R13+0x2] ;  /* 0x000002000d067983 */ /* 0x000ee80000100000 */
[----:B------:R-:W4:Y:S01]  /*12c0*/  LDL.U8 R7, [R13+0x3] ;  /* 0x000003000d077983 */ /* 0x000f220000100000 */
[----:B-----5:R-:W-:-:S02]  /*12d0*/  ISETP.NE.AND P0, PT, R11, RZ, PT ;  /* 0x000000ff0b00720c */ /* 0x020fc40003f05270 */
[----:B------:R-:W-:Y:S02]  /*12e0*/  IADD3 R11, P4, PT, R10, UR4, RZ ;  /* 0x000000040a0b7c10 */ /* 0x000fe4000ff9e0ff */
[----:B--2---:R-:W-:-:S03]  /*12f0*/  ISETP.NE.AND P1, PT, R5, RZ, PT ;  /* 0x000000ff0500720c */ /* 0x004fc60003f25270 */
[----:B------:R-:W-:Y:S01]  /*1300*/  IMAD.X R12, RZ, RZ, RZ, P4 ;  /* 0x000000ffff0c7224 */ /* 0x000fe200020e06ff */
[----:B0-----:R-:W-:Y:S02]  /*1310*/  LEA R2, P5, R11, R2, 0x2 ;  /* 0x000000020b027211 */ /* 0x001fe400078a10ff */
[----:B---3--:R-:W-:Y:S02]  /*1320*/  ISETP.NE.AND P2, PT, R6, RZ, PT ;  /* 0x000000ff0600720c */ /* 0x008fe40003f45270 */
[----:B----4-:R-:W-:Y:S01]  /*1330*/  ISETP.NE.AND P3, PT, R7, RZ, PT ;  /* 0x000000ff0700720c */ /* 0x010fe20003f65270 */
[----:B------:R-:W-:-:S12]  /*1340*/  @!P0 BRA `(.L_x_35) ;  /* 0x0000000000108947 */ /* 0x000fd80003800000 */
[----:B------:R-:W0:Y:S01]  /*1350*/  LDC.64 R6, c[0x0][0x390] ;  /* 0x0000e400ff067b82 */ /* 0x000e220000000a00 */
[----:B------:R-:W-:-:S04]  /*1360*/  VIADD R5, R10, UR4 ;  /* 0x000000040a057c36 */ /* 0x000fc80008000000 */
[----:B0-----:R-:W-:-:S05]  /*1370*/  IMAD.WIDE.U32 R6, R5, 0x4, R6 ;  /* 0x0000000405067825 */ /* 0x001fca00078e0006 */
[----:B------:R0:W-:Y:S02]  /*1380*/  REDG.E.ADD.F32.FTZ.RN.STRONG.GPU desc[UR12][R6.64], R9 ;  /* 0x00000009060079a6 */ /* 0x0001e4000c12f30c */
.L_x_35:
[----:B------:R-:W-:Y:S01]  /*1390*/  UIADD3 UR4, UPT, UPT, UR4, 0x4, URZ ;  /* 0x0000000404047890 */ /* 0x000fe2000fffe0ff */
[----:B------:R-:W-:Y:S01]  /*13a0*/  LEA.HI.X R3, R11, R3, R12, 0x2, P5 ;  /* 0x000000030b037211 */ /* 0x000fe200028f140c */
[----:B------:R-:W-:Y:S10]  /*13b0*/  @!P1 BRA `(.L_x_36) ;  /* 0x0000000000049947 */ /* 0x000ff40003800000 */
[----:B------:R1:W-:Y:S02]  /*13c0*/  REDG.E.ADD.F32.FTZ.RN.STRONG.GPU desc[UR12][R2.64+0x4], R9 ;  /* 0x00000409020079a6 */ /* 0x0003e4000c12f30c */
.L_x_36:
[----:B------:R-:W-:Y:S05]  /*13d0*/  @!P2 BRA `(.L_x_37) ;  /* 0x000000000004a947 */ /* 0x000fea0003800000 */
[----:B------:R2:W-:Y:S02]  /*13e0*/  REDG.E.ADD.F32.FTZ.RN.STRONG.GPU desc[UR12][R2.64+0x8], R9 ;  /* 0x00000809020079a6 */ /* 0x0005e4000c12f30c */
.L_x_37:
[----:B------:R-:W-:Y:S05]  /*13f0*/  @!P3 BRA `(.L_x_34) ;  /* 0x000000000004b947 */ /* 0x000fea0003800000 */
[----:B------:R3:W-:Y:S02]  /*1400*/  REDG.E.ADD.F32.FTZ.RN.STRONG.GPU desc[UR12][R2.64+0xc], R9 ;  /* 0x00000c09020079a6 */ /* 0x0007e4000c12f30c */
.L_x_34:
[----:B------:R-:W-:-:S09]  /*1410*/  UISETP.NE.AND UP2, UPT, UR6, URZ, UPT ;  /* 0x000000ff0600728c */ /* 0x000fd2000bf45270 */
[----:B------:R-:W-:Y:S05]  /*1420*/  BRA.U !UP2, `(.L_x_25) ;  /* 0x000000010a647547 */ /* 0x000fea000b800000 */
[----:B------:R-:W-:-:S05]  /*1430*/  IADD3 R4, PT, PT, R4, UR4, RZ ;  /* 0x0000000404047c10 */ /* 0x000fca000fffe0ff */
[----:B01234-:R-:W2:Y:S01]  /*1440*/  LDL.U8 R2, [R4] ;  /* 0x0000000004027983 */ /* 0x01fea20000100000 */
[----:B------:R-:W-:Y:S01]  /*1450*/  UISETP.NE.AND UP2, UPT, UR6, 0x1, UPT ;  /* 0x000000010600788c */ /* 0x000fe2000bf45270 */
[----:B--2---:R-:W-:-:S13]  /*1460*/  ISETP.NE.AND P0, PT, R2, RZ, PT ;  /* 0x000000ff0200720c */ /* 0x004fda0003f05270 */
[----:B------:R-:W-:Y:S05]  /*1470*/  @!P0 BRA `(.L_x_38) ;  /* 0x0000000000108947 */ /* 0x000fea0003800000 */
[----:B------:R-:W0:Y:S01]  /*1480*/  LDC.64 R2, c[0x0][0x390] ;  /* 0x0000e400ff027b82 */ /* 0x000e220000000a00 */
[----:B------:R-:W-:-:S04]  /*1490*/  VIADD R5, R10, UR4 ;  /* 0x000000040a057c36 */ /* 0x000fc80008000000 */
[----:B0-----:R-:W-:-:S05]  /*14a0*/  IMAD.WIDE.U32 R2, R5, 0x4, R2 ;  /* 0x0000000405027825 */ /* 0x001fca00078e0002 */
[----:B------:R0:W-:Y:S02]  /*14b0*/  REDG.E.ADD.F32.FTZ.RN.STRONG.GPU desc[UR12][R2.64], R9 ;  /* 0x00000009020079a6 */ /* 0x0001e4000c12f30c */
.L_x_38:
[----:B------:R-:W-:Y:S05]  /*14c0*/  BRA.U !UP2, `(.L_x_25) ;  /* 0x000000010a3c7547 */ /* 0x000fea000b800000 */
[----:B------:R-:W2:Y:S01]  /*14d0*/  LDL.U8 R5, [R4+0x1] ;  /* 0x0000010004057983 */ /* 0x000ea20000100000 */
[----:B------:R-:W1:Y:S01]  /*14e0*/  LDC.64 R6, c[0x0][0x390] ;  /* 0x0000e400ff067b82 */ /* 0x000e620000000a00 */
[----:B------:R-:W-:Y:S01]  /*14f0*/  IADD3 R10, P0, PT, R10, UR4, RZ ;  /* 0x000000040a0a7c10 */ /* 0x000fe2000ff1e0ff */
[----:B------:R-:W-:-:S04]  /*1500*/  UISETP.NE.AND UP2, UPT, UR6, 0x2, UPT ;  /* 0x000000020600788c */ /* 0x000fc8000bf45270 */
[----:B0-----:R-:W-:Y:S01]  /*1510*/  IMAD.X R3, RZ, RZ, RZ, P0 ;  /* 0x000000ffff037224 */ /* 0x001fe200000e06ff */
[----:B-1----:R-:W-:-:S04]  /*1520*/  LEA R2, P1, R10, R6, 0x2 ;  /* 0x000000060a027211 */ /* 0x002fc800078210ff */
[----:B------:R-:W-:Y:S02]  /*1530*/  LEA.HI.X R3, R10, R7, R3, 0x2, P1 ;  /* 0x000000070a037211 */ /* 0x000fe400008f1403 */
[----:B--2---:R-:W-:-:S13]  /*1540*/  ISETP.NE.AND P0, PT, R5, RZ, PT ;  /* 0x000000ff0500720c */ /* 0x004fda0003f05270 */
[----:B------:R-:W-:Y:S05]  /*1550*/  @!P0 BRA `(.L_x_39) ;  /* 0x0000000000048947 */ /* 0x000fea0003800000 */
[----:B------:R0:W-:Y:S02]  /*1560*/  REDG.E.ADD.F32.FTZ.RN.STRONG.GPU desc[UR12][R2.64+0x4], R9 ;  /* 0x00000409020079a6 */ /* 0x0001e4000c12f30c */
.L_x_39:
[----:B------:R-:W-:Y:S05]  /*1570*/  BRA.U !UP2, `(.L_x_25) ;  /* 0x000000010a107547 */ /* 0x000fea000b800000 */
[----:B------:R-:W2:Y:S02]  /*1580*/  LDL.U8 R4, [R4+0x2] ;  /* 0x0000020004047983 */ /* 0x000ea40000100000 */
[----:B--2---:R-:W-:-:S13]  /*1590*/  ISETP.NE.AND P0, PT, R4, RZ, PT ;  /* 0x000000ff0400720c */ /* 0x004fda0003f05270 */
[----:B------:R-:W-:Y:S05]  /*15a0*/  @!P0 BRA `(.L_x_25) ;  /* 0x0000000000048947 */ /* 0x000fea0003800000 */
[----:B------:R1:W-:Y:S02]  /*15b0*/  REDG.E.ADD.F32.FTZ.RN.STRONG.GPU desc[UR12][R2.64+0x8], R9 ;  /* 0x00000809020079a6 */ /* 0x0003e4000c12f30c */
.L_x_25:
[----:B------:R-:W5:Y:S01]  /*15c0*/  LDCU UR4, c[0x0][0x380] ;  /* 0x00007000ff0477ac */ /* 0x000f620008000800 */
[----:B------:R-:W-:-:S05]  /*15d0*/  VIADD R8, R8, 0x1 ;  /* 0x0000000108087836 */ /* 0x000fca0000000000 */
[----:B-----5:R-:W-:-:S13]  /*15e0*/  ISETP.NE.AND P0, PT, R8, UR4, PT ;  /* 0x0000000408007c0c */ /* 0x020fda000bf05270 */
[----:B------:R-:W-:Y:S05]  /*15f0*/  @P0 BRA `(.L_x_40) ;  /* 0xfffffff000f40947 */ /* 0x000fea000383ffff */
[----:B------:R-:W-:Y:S05]  /*1600*/  EXIT ;  /* 0x000000000000794d */ /* 0x000fea0003800000 */
        .weak           $__internal_0_$__cuda_sm20_rcp_rn_f32_slowpath
        .type           $__internal_0_$__cuda_sm20_rcp_rn_f32_slowpath,@function
        .size           $__internal_0_$__cuda_sm20_rcp_rn_f32_slowpath,(.L_x_45 - $__internal_0_$__cuda_sm20_rcp_rn_f32_slowpath)
$__internal_0_$__cuda_sm20_rcp_rn_f32_slowpath:
[----:B------:R-:W-:-:S05]  /*1610*/  IMAD.SHL.U32 R0, R6, 0x2, RZ ;  /* 0x0000000206007824 */ /* 0x000fca00078e00ff */
[----:B------:R-:W-:Y:S02]  /*1620*/  SHF.R.U32.HI R8, RZ, 0x18, R0 ;  /* 0x00000018ff087819 */ /* 0x000fe40000011600 */
[----:B------:R-:W-:Y:S02]  /*1630*/  MOV R0, R6 ;  /* 0x0000000600007202 */ /* 0x000fe40000000f00 */
[----:B------:R-:W-:-:S13]  /*1640*/  ISETP.NE.U32.AND P0, PT, R8, RZ, PT ;  /* 0x000000ff0800720c */ /* 0x000fda0003f05070 */
[----:B------:R-:W-:Y:S05]  /*1650*/  @P0 BRA `(.L_x_41) ;  /* 0x00000000002c0947 */ /* 0x000fea0003800000 */
[----:B------:R-:W-:-:S05]  /*1660*/  IMAD.SHL.U32 R3, R0, 0x2, RZ ;  /* 0x0000000200037824 */ /* 0x000fca00078e00ff */
[----:B------:R-:W-:-:S13]  /*1670*/  ISETP.NE.AND P0, PT, R3, RZ, PT ;  /* 0x000000ff0300720c */ /* 0x000fda0003f05270 */
[----:B------:R2:W3:Y:S01]  /*1680*/  @!P0 MUFU.RCP R3, R0 ;  /* 0x0000000000038308 */ /* 0x0004e20000001000 */
[----:B------:R-:W-:Y:S05]  /*1690*/  @!P0 BRA `(.L_x_42) ;  /* 0x0000000000a48947 */ /* 0x000fea0003800000 */
[----:B------:R-:W-:-:S04]  /*16a0*/  FFMA R4, R0, 1.84467440737095516160e+19, RZ ;  /* 0x5f80000000047823 */ /* 0x000fc800000000ff */
[----:B---3--:R-:W2:Y:S02]  /*16b0*/  MUFU.RCP R3, R4 ;  /* 0x0000000400037308 */ /* 0x008ea40000001000 */
[----:B--2---:R-:W-:-:S04]  /*16c0*/  FFMA R0, R4, R3, -1 ;  /* 0xbf80000004007423 */ /* 0x004fc80000000003 */
[----:B------:R-:W-:-:S04]  /*16d0*/  FADD.FTZ R0, -R0, -RZ ;  /* 0x800000ff00007221 */ /* 0x000fc80000010100 */
[----:B------:R-:W-:-:S04]  /*16e0*/  FFMA R0, R3, R0, R3 ;  /* 0x0000000003007223 */ /* 0x000fc80000000003 */
[----:B------:R-:W-:Y:S01]  /*16f0*/  FFMA R3, R0, 1.84467440737095516160e+19, RZ ;  /* 0x5f80000000037823 */ /* 0x000fe200000000ff */
[----:B------:R-:W-:Y:S06]  /*1700*/  BRA `(.L_x_42) ;  /* 0x0000000000887947 */ /* 0x000fec0003800000 */
.L_x_41:
[----:B------:R-:W-:-:S05]  /*1710*/  VIADD R10, R8, 0xffffff03 ;  /* 0xffffff03080a7836 */ /* 0x000fca0000000000 */
[----:B------:R-:W-:-:S13]  /*1720*/  ISETP.GT.U32.AND P0, PT, R10, 0x1, PT ;  /* 0x000000010a00780c */ /* 0x000fda0003f04070 */
[----:B------:R-:W-:Y:S05]  /*1730*/  @P0 BRA `(.L_x_43) ;  /* 0x0000000000780947 */ /* 0x000fea0003800000 */
[----:B------:R-:W-:Y:S01]  /*1740*/  LOP3.LUT R3, R0, 0x7fffff, RZ, 0xc0, !PT ;  /* 0x007fffff00037812 */ /* 0x000fe200078ec0ff */
[----:B------:R-:W-:-:S03]  /*1750*/  IMAD.MOV.U32 R7, RZ, RZ, 0x3 ;  /* 0x00000003ff077424 */ /* 0x000fc600078e00ff */
[----:B------:R-:W-:Y:S02]  /*1760*/  LOP3.LUT R3, R3, 0x3f800000, RZ, 0xfc, !PT ;  /* 0x3f80000003037812 */ /* 0x000fe400078efcff */
[----:B------:R-:W-:Y:S02]  /*1770*/  SHF.L.U32 R7, R7, R10, RZ ;  /* 0x0000000a07077219 */ /* 0x000fe400000006ff */
[----:B------:R-:W0:Y:S02]  /*1780*/  MUFU.RCP R4, R3 ;  /* 0x0000000300047308 */ /* 0x000e240000001000 */
[----:B0-----:R-:W-:-:S04]  /*1790*/  FFMA R5, R3, R4, -1 ;  /* 0xbf80000003057423 */ /* 0x001fc80000000004 */
[----:B------:R-:W-:-:S04]  /*17a0*/  FADD.FTZ R5, -R5, -RZ ;  /* 0x800000ff05057221 */ /* 0x000fc80000010100 */
[CCC-:B------:R-:W-:Y:S01]  /*17b0*/  FFMA.RM R6, R4.reuse, R5.reuse, R4.reuse ;  /* 0x0000000504067223 */ /* 0x1c0fe20000004004 */
[----:B------:R-:W-:-:S04]  /*17c0*/  FFMA.RP R5, R4, R5, R4 ;  /* 0x0000000504057223 */ /* 0x000fc80000008004 */
[C---:B------:R-:W-:Y:S02]  /*17d0*/  LOP3.LUT R4, R6.reuse, 0x7fffff, RZ, 0xc0, !PT ;  /* 0x007fffff06047812 */ /* 0x040fe400078ec0ff */
[----:B------:R-:W-:Y:S02]  /*17e0*/  FSETP.NEU.FTZ.AND P0, PT, R6, R5, PT ;  /* 0x000000050600720b */ /* 0x000fe40003f1d000 */
[----:B------:R-:W-:Y:S02]  /*17f0*/  LOP3.LUT R4, R4, 0x800000, RZ, 0xfc, !PT ;  /* 0x0080000004047812 */ /* 0x000fe400078efcff */
[----:B------:R-:W-:Y:S02]  /*1800*/  SEL R5, RZ, 0xffffffff, !P0 ;  /* 0xffffffffff057807 */ /* 0x000fe40004000000 */
[----:B------:R-:W-:Y:S02]  /*1810*/  LOP3.LUT R7, R7, R4, RZ, 0xc0, !PT ;  /* 0x0000000407077212 */ /* 0x000fe400078ec0ff */
[----:B------:R-:W-:-:S02]  /*1820*/  IADD3 R5, PT, PT, -R5, RZ, RZ ;  /* 0x000000ff05057210 */ /* 0x000fc40007ffe1ff */
[-C--:B------:R-:W-:Y:S02]  /*1830*/  SHF.R.U32.HI R7, RZ, R10.reuse, R7 ;  /* 0x0000000aff077219 */ /* 0x080fe40000011607 */
[----:B------:R-:W-:Y:S02]  /*1840*/  LOP3.LUT P1, RZ, R5, R10, R4, 0xf8, !PT ;  /* 0x0000000a05ff7212 */ /* 0x000fe4000782f804 */
[C---:B------:R-:W-:Y:S02]  /*1850*/  LOP3.LUT P0, RZ, R7.reuse, 0x1, RZ, 0xc0, !PT ;  /* 0x0000000107ff7812 */ /* 0x040fe4000780c0ff */
[----:B------:R-:W-:-:S04]  /*1860*/  LOP3.LUT P2, RZ, R7, 0x2, RZ, 0xc0, !PT ;  /* 0x0000000207ff7812 */ /* 0x000fc8000784c0ff */
[----:B------:R-:W-:Y:S02]  /*1870*/  PLOP3.LUT P0, PT, P0, P1, P2, 0xe0, 0x0 ;  /* 0x000000000000781c */ /* 0x000fe40000703c20 */
[----:B------:R-:W-:Y:S02]  /*1880*/  LOP3.LUT P1, RZ, R0, 0x7fffff, RZ, 0xc0, !PT ;  /* 0x007fffff00ff7812 */ /* 0x000fe4000782c0ff */
[----:B------:R-:W-:-:S05]  /*1890*/  SEL R3, RZ, 0x1, !P0 ;  /* 0x00000001ff037807 */ /* 0x000fca0004000000 */
[----:B------:R-:W-:-:S05]  /*18a0*/  IMAD.MOV R3, RZ, RZ, -R3 ;  /* 0x000000ffff037224 */ /* 0x000fca00078e0a03 */
[----:B------:R-:W-:Y:S01]  /*18b0*/  ISETP.GE.AND P0, PT, R3, RZ, PT ;  /* 0x000000ff0300720c */ /* 0x000fe20003f06270 */
[----:B------:R-:W-:-:S05]  /*18c0*/  VIADD R3, R8, 0xffffff04 ;  /* 0xffffff0408037836 */ /* 0x000fca0000000000 */
[----:B------:R-:W-:-:S07]  /*18d0*/  SHF.R.U32.HI R3, RZ, R3, R4 ;  /* 0x00000003ff037219 */ /* 0x000fce0000011604 */
[----:B------:R-:W-:-:S05]  /*18e0*/  @!P0 VIADD R3, R3, 0x1 ;  /* 0x0000000103038836 */ /* 0x000fca0000000000 */
[----:B------:R-:W-:-:S04]  /*18f0*/  @!P1 SHF.L.U32 R3, R3, 0x1, RZ ;  /* 0x0000000103039819 */ /* 0x000fc800000006ff */
[----:B------:R-:W-:Y:S01]  /*1900*/  LOP3.LUT R3, R3, 0x80000000, R0, 0xf8, !PT ;  /* 0x8000000003037812 */ /* 0x000fe200078ef800 */
[----:B------:R-:W-:Y:S06]  /*1910*/  BRA `(.L_x_42) ;  /* 0x0000000000047947 */ /* 0x000fec0003800000 */
.L_x_43:
[----:B------:R0:W1:Y:S02]  /*1920*/  MUFU.RCP R3, R0 ;  /* 0x0000000000037308 */ /* 0x0000640000001000 */
.L_x_42:
[----:B-1-3--:R-:W-:Y:S02]  /*1930*/  IMAD.MOV.U32 R9, RZ, RZ, R3 ;  /* 0x000000ffff097224 */ /* 0x00afe400078e0003 */
[----:B------:R-:W-:-:S04]  /*1940*/  IMAD.MOV.U32 R3, RZ, RZ, 0x0 ;  /* 0x00000000ff037424 */ /* 0x000fc800078e00ff */
[----:B0-2---:R-:W-:Y:S05]  /*1950*/  RET.REL.NODEC R2 `(_Z6traveliP5edgesPf) ;  /* 0xffffffe402a87950 */ /* 0x005fea0003c3ffff */
.L_x_44:
        /* <DEDUP_REMOVED lines=10> */
.L_x_45:


//--------------------- .nv.shared.reserved.0     --------------------------
	.section	.nv.shared.reserved.0,"aw",@nobits
	.weak		__nv_reservedSMEM_offset_0_alias
	.size		__nv_reservedSMEM_offset_0_alias, 0, 64
	.other		__nv_reservedSMEM_offset_0_alias,@"STO_CUDA_RESERVED_SHARED STV_DEFAULT"
__nv_reservedSMEM_offset_0_alias:
	.zero		0
	.zero		64


//--------------------- .nv.constant0._Z16updatePheromonesifP5edgesPf --------------------------
	.section	.nv.constant0._Z16updatePheromonesifP5edgesPf,"a",@progbits
	.sectionflags	@""
	.align	4
.nv.constant0._Z16updatePheromonesifP5edgesPf:
	.zero		920


//--------------------- .nv.constant0._Z6traveliP5edgesPf --------------------------
	.section	.nv.constant0._Z6traveliP5edgesPf,"a",@progbits
	.sectionflags	@""
	.align	4
.nv.constant0._Z6traveliP5edgesPf:
	.zero		920


//--------------------- SYMBOLS --------------------------

	.type		.nv.reservedSmem.offset0,@object
	.size		.nv.reservedSmem.offset0,0x4
